//
// Generated by NVIDIA NVVM Compiler
//
// Compiler Build ID: CL-36424714
// Cuda compilation tools, release 13.0, V13.0.88
// Based on NVVM 20.0.0
//

.version 9.0
.target sm_100
.address_size 64

	// .globl	_Z16sgpu_cuda_kerneliiPjS_S_S_i
// _ZZ16sgpu_cuda_kerneliiPjS_S_S_iE4down has been demoted
// _ZZ16sgpu_cuda_kerneliiPjS_S_S_iE4left has been demoted
// _ZZ16sgpu_cuda_kerneliiPjS_S_S_iE5right has been demoted
// _ZZ16sgpu_cuda_kerneliiPjS_S_S_iE6bitmap has been demoted
// _ZZ16sgpu_cuda_kerneliiPjS_S_S_iE3sum has been demoted

.visible .entry _Z16sgpu_cuda_kerneliiPjS_S_S_i(
	.param .u32 _Z16sgpu_cuda_kerneliiPjS_S_S_i_param_0,
	.param .u32 _Z16sgpu_cuda_kerneliiPjS_S_S_i_param_1,
	.param .u64 .ptr .align 1 _Z16sgpu_cuda_kerneliiPjS_S_S_i_param_2,
	.param .u64 .ptr .align 1 _Z16sgpu_cuda_kerneliiPjS_S_S_i_param_3,
	.param .u64 .ptr .align 1 _Z16sgpu_cuda_kerneliiPjS_S_S_i_param_4,
	.param .u64 .ptr .align 1 _Z16sgpu_cuda_kerneliiPjS_S_S_i_param_5,
	.param .u32 _Z16sgpu_cuda_kerneliiPjS_S_S_i_param_6
)
{
	.reg .pred 	%p<14>;
	.reg .b32 	%r<89>;
	.reg .b64 	%rd<15>;
	// demoted variable
	.shared .align 4 .b8 _ZZ16sgpu_cuda_kerneliiPjS_S_S_iE4down[3840];
	// demoted variable
	.shared .align 4 .b8 _ZZ16sgpu_cuda_kerneliiPjS_S_S_iE4left[3840];
	// demoted variable
	.shared .align 4 .b8 _ZZ16sgpu_cuda_kerneliiPjS_S_S_iE5right[3840];
	// demoted variable
	.shared .align 4 .b8 _ZZ16sgpu_cuda_kerneliiPjS_S_S_iE6bitmap[3840];
	// demoted variable
	.shared .align 4 .b8 _ZZ16sgpu_cuda_kerneliiPjS_S_S_iE3sum[384];
	ld.param.u32 	%r24, [_Z16sgpu_cuda_kerneliiPjS_S_S_i_param_0];
	ld.param.u32 	%r23, [_Z16sgpu_cuda_kerneliiPjS_S_S_i_param_1];
	ld.param.u64 	%rd1, [_Z16sgpu_cuda_kerneliiPjS_S_S_i_param_2];
	ld.param.u64 	%rd2, [_Z16sgpu_cuda_kerneliiPjS_S_S_i_param_3];
	ld.param.u64 	%rd3, [_Z16sgpu_cuda_kerneliiPjS_S_S_i_param_4];
	ld.param.u64 	%rd4, [_Z16sgpu_cuda_kerneliiPjS_S_S_i_param_5];
	ld.param.u32 	%r25, [_Z16sgpu_cuda_kerneliiPjS_S_S_i_param_6];
	mov.u32 	%r1, %tid.x;
	mov.u32 	%r2, %ctaid.x;
	mov.u32 	%r26, %ntid.x;
	mad.lo.s32 	%r3, %r2, %r26, %r1;
	mov.b32 	%r27, -1;
	shl.b32 	%r4, %r27, %r24;
	setp.ge.s32 	%p1, %r3, %r25;
	shl.b32 	%r28, %r1, 2;
	mov.u32 	%r29, _ZZ16sgpu_cuda_kerneliiPjS_S_S_iE3sum;
	add.s32 	%r5, %r29, %r28;
	@%p1 bra 	$L__BB0_11;
	cvta.to.global.u64 	%rd5, %rd1;
	cvta.to.global.u64 	%rd6, %rd2;
	cvta.to.global.u64 	%rd7, %rd3;
	mul.wide.s32 	%rd8, %r3, 4;
	add.s64 	%rd9, %rd5, %rd8;
	ld.global.u32 	%r32, [%rd9];
	mul.lo.s32 	%r33, %r1, 40;
	mov.u32 	%r34, _ZZ16sgpu_cuda_kerneliiPjS_S_S_iE4down;
	add.s32 	%r6, %r34, %r33;
	st.shared.u32 	[%r6], %r32;
	add.s64 	%rd10, %rd6, %rd8;
	ld.global.u32 	%r35, [%rd10];
	mov.u32 	%r36, _ZZ16sgpu_cuda_kerneliiPjS_S_S_iE4left;
	add.s32 	%r7, %r36, %r33;
	st.shared.u32 	[%r7], %r35;
	add.s64 	%rd11, %rd7, %rd8;
	ld.global.u32 	%r37, [%rd11];
	mov.u32 	%r38, _ZZ16sgpu_cuda_kerneliiPjS_S_S_iE5right;
	add.s32 	%r8, %r38, %r33;
	st.shared.u32 	[%r8], %r37;
	or.b32  	%r39, %r35, %r32;
	or.b32  	%r40, %r39, %r37;
	mov.u32 	%r41, _ZZ16sgpu_cuda_kerneliiPjS_S_S_iE6bitmap;
	add.s32 	%r9, %r41, %r33;
	st.shared.u32 	[%r9], %r40;
	not.b32 	%r10, %r4;
	mov.b32 	%r88, 0;
	mov.u32 	%r87, %r88;
$L__BB0_2:
	shl.b32 	%r42, %r88, 2;
	add.s32 	%r13, %r9, %r42;
	ld.shared.u32 	%r14, [%r13];
	or.b32  	%r43, %r14, %r4;
	setp.ne.s32 	%p2, %r43, -1;
	@%p2 bra 	$L__BB0_4;
	add.s32 	%r88, %r88, -1;
	bra.uni 	$L__BB0_9;
$L__BB0_4:
	add.s32 	%r44, %r14, 1;
	not.b32 	%r45, %r14;
	and.b32  	%r16, %r44, %r45;
	or.b32  	%r46, %r44, %r14;
	st.shared.u32 	[%r13], %r46;
	and.b32  	%r47, %r16, %r10;
	setp.eq.s32 	%p3, %r47, 0;
	@%p3 bra 	$L__BB0_8;
	add.s32 	%r17, %r88, 1;
	setp.ne.s32 	%p4, %r17, %r23;
	@%p4 bra 	$L__BB0_7;
	add.s32 	%r87, %r87, 1;
	add.s32 	%r88, %r88, -1;
	bra.uni 	$L__BB0_9;
$L__BB0_7:
	add.s32 	%r49, %r6, %r42;
	ld.shared.u32 	%r50, [%r49];
	or.b32  	%r51, %r50, %r16;
	st.shared.u32 	[%r49+4], %r51;
	add.s32 	%r52, %r7, %r42;
	ld.shared.u32 	%r53, [%r52];
	or.b32  	%r54, %r53, %r16;
	shl.b32 	%r55, %r54, 1;
	st.shared.u32 	[%r52+4], %r55;
	add.s32 	%r56, %r8, %r42;
	ld.shared.u32 	%r57, [%r56];
	or.b32  	%r58, %r57, %r16;
	shr.u32 	%r59, %r58, 1;
	st.shared.u32 	[%r56+4], %r59;
	or.b32  	%r60, %r51, %r55;
	or.b32  	%r61, %r60, %r59;
	st.shared.u32 	[%r13+4], %r61;
	mov.u32 	%r88, %r17;
	bra.uni 	$L__BB0_9;
$L__BB0_8:
	add.s32 	%r88, %r88, -1;
$L__BB0_9:
	setp.gt.s32 	%p5, %r88, -1;
	@%p5 bra 	$L__BB0_2;
	st.shared.u32 	[%r5], %r87;
	bra.uni 	$L__BB0_12;
$L__BB0_11:
	mov.b32 	%r30, 0;
	st.shared.u32 	[%r5], %r30;
$L__BB0_12:
	bar.sync 	0;
	and.b32  	%r62, %r1, 992;
	setp.ne.s32 	%p6, %r62, 0;
	@%p6 bra 	$L__BB0_14;
	ld.shared.u32 	%r63, [%r5+256];
	ld.shared.u32 	%r64, [%r5];
	add.s32 	%r65, %r64, %r63;
	st.shared.u32 	[%r5], %r65;
$L__BB0_14:
	bar.sync 	0;
	setp.gt.u32 	%p7, %r1, 31;
	@%p7 bra 	$L__BB0_16;
	ld.shared.u32 	%r66, [%r5+128];
	ld.shared.u32 	%r67, [%r5];
	add.s32 	%r68, %r67, %r66;
	st.shared.u32 	[%r5], %r68;
$L__BB0_16:
	bar.sync 	0;
	setp.gt.u32 	%p8, %r1, 15;
	@%p8 bra 	$L__BB0_18;
	ld.shared.u32 	%r69, [%r5+64];
	ld.shared.u32 	%r70, [%r5];
	add.s32 	%r71, %r70, %r69;
	st.shared.u32 	[%r5], %r71;
$L__BB0_18:
	bar.sync 	0;
	setp.gt.u32 	%p9, %r1, 7;
	@%p9 bra 	$L__BB0_20;
	ld.shared.u32 	%r72, [%r5+32];
	ld.shared.u32 	%r73, [%r5];
	add.s32 	%r74, %r73, %r72;
	st.shared.u32 	[%r5], %r74;
$L__BB0_20:
	bar.sync 	0;
	setp.gt.u32 	%p10, %r1, 3;
	@%p10 bra 	$L__BB0_22;
	ld.shared.u32 	%r75, [%r5+16];
	ld.shared.u32 	%r76, [%r5];
	add.s32 	%r77, %r76, %r75;
	st.shared.u32 	[%r5], %r77;
$L__BB0_22:
	bar.sync 	0;
	setp.gt.u32 	%p11, %r1, 1;
	@%p11 bra 	$L__BB0_24;
	ld.shared.u32 	%r78, [%r5+8];
	ld.shared.u32 	%r79, [%r5];
	add.s32 	%r80, %r79, %r78;
	st.shared.u32 	[%r5], %r80;
$L__BB0_24:
	bar.sync 	0;
	setp.ne.s32 	%p12, %r1, 0;
	@%p12 bra 	$L__BB0_26;
	ld.shared.u32 	%r81, [_ZZ16sgpu_cuda_kerneliiPjS_S_S_iE3sum+4];
	ld.shared.u32 	%r82, [_ZZ16sgpu_cuda_kerneliiPjS_S_S_iE3sum];
	add.s32 	%r83, %r82, %r81;
	st.shared.u32 	[_ZZ16sgpu_cuda_kerneliiPjS_S_S_iE3sum], %r83;
$L__BB0_26:
	setp.ne.s32 	%p13, %r1, 0;
	bar.sync 	0;
	@%p13 bra 	$L__BB0_28;
	ld.shared.u32 	%r84, [_ZZ16sgpu_cuda_kerneliiPjS_S_S_iE3sum];
	cvta.to.global.u64 	%rd12, %rd4;
	mul.wide.u32 	%rd13, %r2, 4;
	add.s64 	%rd14, %rd12, %rd13;
	st.global.u32 	[%rd14], %r84;
$L__BB0_28:
	ret;

}
	// .globl	_Z11nqueen_cudaPiS_S_S_S_S_Plllii
.visible .entry _Z11nqueen_cudaPiS_S_S_S_S_Plllii(
	.param .u64 .ptr .align 1 _Z11nqueen_cudaPiS_S_S_S_S_Plllii_param_0,
	.param .u64 .ptr .align 1 _Z11nqueen_cudaPiS_S_S_S_S_Plllii_param_1,
	.param .u64 .ptr .align 1 _Z11nqueen_cudaPiS_S_S_S_S_Plllii_param_2,
	.param .u64 .ptr .align 1 _Z11nqueen_cudaPiS_S_S_S_S_Plllii_param_3,
	.param .u64 .ptr .align 1 _Z11nqueen_cudaPiS_S_S_S_S_Plllii_param_4,
	.param .u64 .ptr .align 1 _Z11nqueen_cudaPiS_S_S_S_S_Plllii_param_5,
	.param .u64 .ptr .align 1 _Z11nqueen_cudaPiS_S_S_S_S_Plllii_param_6,
	.param .u64 _Z11nqueen_cudaPiS_S_S_S_S_Plllii_param_7,
	.param .u64 _Z11nqueen_cudaPiS_S_S_S_S_Plllii_param_8,
	.param .u32 _Z11nqueen_cudaPiS_S_S_S_S_Plllii_param_9,
	.param .u32 _Z11nqueen_cudaPiS_S_S_S_S_Plllii_param_10
)
{
	.reg .pred 	%p<187>;
	.reg .b32 	%r<1045>;
	.reg .b64 	%rd<613>;

	ld.param.u64 	%rd46, [_Z11nqueen_cudaPiS_S_S_S_S_Plllii_param_0];
	ld.param.u64 	%rd47, [_Z11nqueen_cudaPiS_S_S_S_S_Plllii_param_1];
	ld.param.u64 	%rd48, [_Z11nqueen_cudaPiS_S_S_S_S_Plllii_param_2];
	ld.param.u64 	%rd49, [_Z11nqueen_cudaPiS_S_S_S_S_Plllii_param_3];
	ld.param.u64 	%rd50, [_Z11nqueen_cudaPiS_S_S_S_S_Plllii_param_4];
	ld.param.u64 	%rd51, [_Z11nqueen_cudaPiS_S_S_S_S_Plllii_param_5];
	ld.param.u64 	%rd612, [_Z11nqueen_cudaPiS_S_S_S_S_Plllii_param_8];
	ld.param.u32 	%r1044, [_Z11nqueen_cudaPiS_S_S_S_S_Plllii_param_9];
	ld.param.u32 	%r189, [_Z11nqueen_cudaPiS_S_S_S_S_Plllii_param_10];
	cvta.to.global.u64 	%rd1, %rd48;
	cvta.to.global.u64 	%rd2, %rd47;
	cvta.to.global.u64 	%rd3, %rd51;
	cvta.to.global.u64 	%rd4, %rd50;
	cvta.to.global.u64 	%rd5, %rd49;
	cvta.to.global.u64 	%rd6, %rd46;
	add.s32 	%r1, %r189, -1;
	setp.lt.s32 	%p3, %r1044, 0;
	@%p3 bra 	$L__BB1_244;
	add.s32 	%r190, %r189, 1;
	shr.u32 	%r191, %r190, 31;
	add.s32 	%r192, %r190, %r191;
	shr.s32 	%r2, %r192, 1;
	and.b32  	%r3, %r189, 15;
	add.s32 	%r4, %r3, -1;
	and.b32  	%r5, %r189, 7;
	add.s32 	%r6, %r5, -1;
	and.b32  	%r7, %r189, 2147483632;
	and.b32  	%r8, %r189, 3;
	neg.s32 	%r9, %r7;
$L__BB1_2:
	mov.u32 	%r10, %r1044;
	setp.eq.s32 	%p4, %r10, 0;
	selp.b32 	%r11, %r2, %r189, %p4;
	mul.wide.u32 	%rd52, %r10, 4;
	add.s64 	%rd8, %rd6, %rd52;
	ld.global.u32 	%r12, [%rd8];
	add.s32 	%r952, %r12, 1;
	setp.ge.s32 	%p5, %r952, %r11;
	@%p5 bra 	$L__BB1_240;
	sub.s32 	%r14, %r1, %r10;
$L__BB1_4:
	mul.wide.s32 	%rd53, %r952, 4;
	add.s64 	%rd9, %rd5, %rd53;
	ld.global.u32 	%r193, [%rd9];
	setp.ne.s32 	%p6, %r193, 0;
	@%p6 bra 	$L__BB1_239;
	add.s32 	%r194, %r14, %r952;
	mul.wide.s32 	%rd54, %r194, 4;
	add.s64 	%rd10, %rd4, %rd54;
	ld.global.u32 	%r195, [%rd10];
	setp.ne.s32 	%p7, %r195, 0;
	@%p7 bra 	$L__BB1_239;
	add.s32 	%r196, %r952, %r10;
	mul.wide.s32 	%rd55, %r196, 4;
	add.s64 	%rd11, %rd3, %rd55;
	ld.global.u32 	%r197, [%rd11];
	setp.ne.s32 	%p8, %r197, 0;
	@%p8 bra 	$L__BB1_239;
	setp.eq.s32 	%p11, %r12, -1;
	@%p11 bra 	$L__BB1_9;
	add.s32 	%r203, %r12, %r10;
	mul.wide.s32 	%rd62, %r203, 4;
	add.s64 	%rd63, %rd3, %rd62;
	mov.b32 	%r204, 0;
	st.global.u32 	[%rd63], %r204;
	ld.global.u32 	%r205, [%rd8];
	add.s32 	%r206, %r14, %r205;
	mul.wide.s32 	%rd64, %r206, 4;
	add.s64 	%rd65, %rd4, %rd64;
	st.global.u32 	[%rd65], %r204;
	ld.global.u32 	%r207, [%rd8];
	mul.wide.s32 	%rd66, %r207, 4;
	add.s64 	%rd67, %rd5, %rd66;
	st.global.u32 	[%rd67], %r204;
$L__BB1_9:
	st.global.u32 	[%rd8], %r952;
	mov.b32 	%r208, 1;
	st.global.u32 	[%rd11], %r208;
	st.global.u32 	[%rd10], %r208;
	st.global.u32 	[%rd9], %r208;
	add.s32 	%r1044, %r10, 1;
	setp.ne.s32 	%p12, %r1044, %r189;
	@%p12 bra 	$L__BB1_243;
	setp.lt.s32 	%p15, %r189, 1;
	mov.b64 	%rd611, 2;
	mov.pred 	%p186, -1;
	mov.pred 	%p185, 0;
	@%p15 bra 	$L__BB1_114;
	setp.lt.u32 	%p16, %r1, 15;
	mov.b32 	%r954, 0;
	@%p16 bra 	$L__BB1_14;
	add.s64 	%rd610, %rd6, 32;
	add.s64 	%rd609, %rd2, 32;
	mov.u32 	%r956, %r9;
$L__BB1_13:
	.pragma "nounroll";
	ld.global.u32 	%r210, [%rd610+-32];
	st.global.u32 	[%rd609+-32], %r210;
	ld.global.u32 	%r211, [%rd610+-28];
	st.global.u32 	[%rd609+-28], %r211;
	ld.global.u32 	%r212, [%rd610+-24];
	st.global.u32 	[%rd609+-24], %r212;
	ld.global.u32 	%r213, [%rd610+-20];
	st.global.u32 	[%rd609+-20], %r213;
	ld.global.u32 	%r214, [%rd610+-16];
	st.global.u32 	[%rd609+-16], %r214;
	ld.global.u32 	%r215, [%rd610+-12];
	st.global.u32 	[%rd609+-12], %r215;
	ld.global.u32 	%r216, [%rd610+-8];
	st.global.u32 	[%rd609+-8], %r216;
	ld.global.u32 	%r217, [%rd610+-4];
	st.global.u32 	[%rd609+-4], %r217;
	ld.global.u32 	%r218, [%rd610];
	st.global.u32 	[%rd609], %r218;
	ld.global.u32 	%r219, [%rd610+4];
	st.global.u32 	[%rd609+4], %r219;
	ld.global.u32 	%r220, [%rd610+8];
	st.global.u32 	[%rd609+8], %r220;
	ld.global.u32 	%r221, [%rd610+12];
	st.global.u32 	[%rd609+12], %r221;
	ld.global.u32 	%r222, [%rd610+16];
	st.global.u32 	[%rd609+16], %r222;
	ld.global.u32 	%r223, [%rd610+20];
	st.global.u32 	[%rd609+20], %r223;
	ld.global.u32 	%r224, [%rd610+24];
	st.global.u32 	[%rd609+24], %r224;
	ld.global.u32 	%r225, [%rd610+28];
	st.global.u32 	[%rd609+28], %r225;
	add.s32 	%r956, %r956, 16;
	add.s64 	%rd610, %rd610, 64;
	add.s64 	%rd609, %rd609, 64;
	setp.eq.s32 	%p17, %r956, 0;
	mov.u32 	%r954, %r7;
	@%p17 bra 	$L__BB1_14;
	bra.uni 	$L__BB1_13;
$L__BB1_14:
	setp.eq.s32 	%p18, %r3, 0;
	@%p18 bra 	$L__BB1_24;
	setp.lt.u32 	%p19, %r4, 7;
	@%p19 bra 	$L__BB1_17;
	mul.wide.u32 	%rd69, %r954, 4;
	add.s64 	%rd70, %rd6, %rd69;
	ld.global.u32 	%r226, [%rd70];
	add.s64 	%rd71, %rd2, %rd69;
	st.global.u32 	[%rd71], %r226;
	ld.global.u32 	%r227, [%rd70+4];
	st.global.u32 	[%rd71+4], %r227;
	ld.global.u32 	%r228, [%rd70+8];
	st.global.u32 	[%rd71+8], %r228;
	ld.global.u32 	%r229, [%rd70+12];
	st.global.u32 	[%rd71+12], %r229;
	ld.global.u32 	%r230, [%rd70+16];
	st.global.u32 	[%rd71+16], %r230;
	ld.global.u32 	%r231, [%rd70+20];
	st.global.u32 	[%rd71+20], %r231;
	ld.global.u32 	%r232, [%rd70+24];
	st.global.u32 	[%rd71+24], %r232;
	ld.global.u32 	%r233, [%rd70+28];
	st.global.u32 	[%rd71+28], %r233;
	add.s32 	%r954, %r954, 8;
$L__BB1_17:
	setp.eq.s32 	%p20, %r5, 0;
	@%p20 bra 	$L__BB1_24;
	setp.lt.u32 	%p21, %r6, 3;
	@%p21 bra 	$L__BB1_20;
	mul.wide.u32 	%rd72, %r954, 4;
	add.s64 	%rd73, %rd6, %rd72;
	ld.global.u32 	%r234, [%rd73];
	add.s64 	%rd74, %rd2, %rd72;
	st.global.u32 	[%rd74], %r234;
	ld.global.u32 	%r235, [%rd73+4];
	st.global.u32 	[%rd74+4], %r235;
	ld.global.u32 	%r236, [%rd73+8];
	st.global.u32 	[%rd74+8], %r236;
	ld.global.u32 	%r237, [%rd73+12];
	st.global.u32 	[%rd74+12], %r237;
	add.s32 	%r954, %r954, 4;
$L__BB1_20:
	setp.eq.s32 	%p22, %r8, 0;
	@%p22 bra 	$L__BB1_24;
	setp.eq.s32 	%p23, %r8, 1;
	mul.wide.u32 	%rd75, %r954, 4;
	add.s64 	%rd14, %rd6, %rd75;
	ld.global.u32 	%r238, [%rd14];
	add.s64 	%rd15, %rd2, %rd75;
	st.global.u32 	[%rd15], %r238;
	@%p23 bra 	$L__BB1_24;
	setp.eq.s32 	%p24, %r8, 2;
	ld.global.u32 	%r239, [%rd14+4];
	st.global.u32 	[%rd15+4], %r239;
	@%p24 bra 	$L__BB1_24;
	ld.global.u32 	%r240, [%rd14+8];
	st.global.u32 	[%rd15+8], %r240;
$L__BB1_24:
	mov.b32 	%r959, 0;
	mov.u32 	%r964, %r189;
	@%p16 bra 	$L__BB1_27;
	mov.b32 	%r963, 0;
	mov.u32 	%r964, %r189;
$L__BB1_26:
	.pragma "nounroll";
	mul.wide.s32 	%rd76, %r964, 4;
	add.s64 	%rd77, %rd2, %rd76;
	ld.global.u32 	%r243, [%rd77+-4];
	mul.wide.u32 	%rd78, %r963, 4;
	add.s64 	%rd79, %rd1, %rd78;
	st.global.u32 	[%rd79], %r243;
	ld.global.u32 	%r244, [%rd77+-8];
	st.global.u32 	[%rd79+4], %r244;
	ld.global.u32 	%r245, [%rd77+-12];
	st.global.u32 	[%rd79+8], %r245;
	ld.global.u32 	%r246, [%rd77+-16];
	st.global.u32 	[%rd79+12], %r246;
	ld.global.u32 	%r247, [%rd77+-20];
	st.global.u32 	[%rd79+16], %r247;
	ld.global.u32 	%r248, [%rd77+-24];
	st.global.u32 	[%rd79+20], %r248;
	ld.global.u32 	%r249, [%rd77+-28];
	st.global.u32 	[%rd79+24], %r249;
	ld.global.u32 	%r250, [%rd77+-32];
	st.global.u32 	[%rd79+28], %r250;
	ld.global.u32 	%r251, [%rd77+-36];
	st.global.u32 	[%rd79+32], %r251;
	ld.global.u32 	%r252, [%rd77+-40];
	st.global.u32 	[%rd79+36], %r252;
	ld.global.u32 	%r253, [%rd77+-44];
	st.global.u32 	[%rd79+40], %r253;
	ld.global.u32 	%r254, [%rd77+-48];
	st.global.u32 	[%rd79+44], %r254;
	ld.global.u32 	%r255, [%rd77+-52];
	st.global.u32 	[%rd79+48], %r255;
	ld.global.u32 	%r256, [%rd77+-56];
	st.global.u32 	[%rd79+52], %r256;
	ld.global.u32 	%r257, [%rd77+-60];
	st.global.u32 	[%rd79+56], %r257;
	add.s32 	%r964, %r964, -16;
	ld.global.u32 	%r258, [%rd77+-64];
	add.s32 	%r963, %r963, 16;
	st.global.u32 	[%rd79+60], %r258;
	setp.eq.s32 	%p26, %r963, %r7;
	mov.u32 	%r959, %r7;
	@%p26 bra 	$L__BB1_27;
	bra.uni 	$L__BB1_26;
$L__BB1_27:
	@%p18 bra 	$L__BB1_37;
	setp.lt.u32 	%p28, %r4, 7;
	@%p28 bra 	$L__BB1_30;
	mul.wide.s32 	%rd80, %r964, 4;
	add.s64 	%rd81, %rd2, %rd80;
	ld.global.u32 	%r259, [%rd81+-4];
	mul.wide.u32 	%rd82, %r959, 4;
	add.s64 	%rd83, %rd1, %rd82;
	st.global.u32 	[%rd83], %r259;
	ld.global.u32 	%r260, [%rd81+-8];
	st.global.u32 	[%rd83+4], %r260;
	ld.global.u32 	%r261, [%rd81+-12];
	st.global.u32 	[%rd83+8], %r261;
	ld.global.u32 	%r262, [%rd81+-16];
	st.global.u32 	[%rd83+12], %r262;
	ld.global.u32 	%r263, [%rd81+-20];
	st.global.u32 	[%rd83+16], %r263;
	ld.global.u32 	%r264, [%rd81+-24];
	st.global.u32 	[%rd83+20], %r264;
	ld.global.u32 	%r265, [%rd81+-28];
	st.global.u32 	[%rd83+24], %r265;
	add.s32 	%r964, %r964, -8;
	ld.global.u32 	%r266, [%rd81+-32];
	st.global.u32 	[%rd83+28], %r266;
	add.s32 	%r959, %r959, 8;
$L__BB1_30:
	setp.eq.s32 	%p29, %r5, 0;
	@%p29 bra 	$L__BB1_37;
	setp.lt.u32 	%p30, %r6, 3;
	@%p30 bra 	$L__BB1_33;
	mul.wide.s32 	%rd84, %r964, 4;
	add.s64 	%rd85, %rd2, %rd84;
	ld.global.u32 	%r267, [%rd85+-4];
	mul.wide.u32 	%rd86, %r959, 4;
	add.s64 	%rd87, %rd1, %rd86;
	st.global.u32 	[%rd87], %r267;
	ld.global.u32 	%r268, [%rd85+-8];
	st.global.u32 	[%rd87+4], %r268;
	ld.global.u32 	%r269, [%rd85+-12];
	st.global.u32 	[%rd87+8], %r269;
	add.s32 	%r964, %r964, -4;
	ld.global.u32 	%r270, [%rd85+-16];
	st.global.u32 	[%rd87+12], %r270;
	add.s32 	%r959, %r959, 4;
$L__BB1_33:
	setp.eq.s32 	%p31, %r8, 0;
	@%p31 bra 	$L__BB1_37;
	setp.eq.s32 	%p32, %r8, 1;
	mul.wide.s32 	%rd88, %r964, 4;
	add.s64 	%rd20, %rd2, %rd88;
	ld.global.u32 	%r271, [%rd20+-4];
	mul.wide.u32 	%rd89, %r959, 4;
	add.s64 	%rd21, %rd1, %rd89;
	st.global.u32 	[%rd21], %r271;
	@%p32 bra 	$L__BB1_37;
	setp.eq.s32 	%p33, %r8, 2;
	ld.global.u32 	%r272, [%rd20+-8];
	st.global.u32 	[%rd21+4], %r272;
	@%p33 bra 	$L__BB1_37;
	ld.global.u32 	%r273, [%rd20+-12];
	st.global.u32 	[%rd21+8], %r273;
$L__BB1_37:
	mov.b32 	%r966, 0;
	@%p16 bra 	$L__BB1_40;
	mov.b32 	%r968, 0;
$L__BB1_39:
	.pragma "nounroll";
	add.s32 	%r276, %r968, 1;
	mul.wide.u32 	%rd90, %r968, 4;
	add.s64 	%rd91, %rd1, %rd90;
	ld.global.u32 	%r277, [%rd91];
	mul.wide.s32 	%rd92, %r277, 4;
	add.s64 	%rd93, %rd2, %rd92;
	st.global.u32 	[%rd93], %r968;
	add.s32 	%r278, %r968, 2;
	ld.global.u32 	%r279, [%rd91+4];
	mul.wide.s32 	%rd94, %r279, 4;
	add.s64 	%rd95, %rd2, %rd94;
	st.global.u32 	[%rd95], %r276;
	add.s32 	%r280, %r968, 3;
	ld.global.u32 	%r281, [%rd91+8];
	mul.wide.s32 	%rd96, %r281, 4;
	add.s64 	%rd97, %rd2, %rd96;
	st.global.u32 	[%rd97], %r278;
	add.s32 	%r282, %r968, 4;
	ld.global.u32 	%r283, [%rd91+12];
	mul.wide.s32 	%rd98, %r283, 4;
	add.s64 	%rd99, %rd2, %rd98;
	st.global.u32 	[%rd99], %r280;
	add.s32 	%r284, %r968, 5;
	ld.global.u32 	%r285, [%rd91+16];
	mul.wide.s32 	%rd100, %r285, 4;
	add.s64 	%rd101, %rd2, %rd100;
	st.global.u32 	[%rd101], %r282;
	add.s32 	%r286, %r968, 6;
	ld.global.u32 	%r287, [%rd91+20];
	mul.wide.s32 	%rd102, %r287, 4;
	add.s64 	%rd103, %rd2, %rd102;
	st.global.u32 	[%rd103], %r284;
	add.s32 	%r288, %r968, 7;
	ld.global.u32 	%r289, [%rd91+24];
	mul.wide.s32 	%rd104, %r289, 4;
	add.s64 	%rd105, %rd2, %rd104;
	st.global.u32 	[%rd105], %r286;
	add.s32 	%r290, %r968, 8;
	ld.global.u32 	%r291, [%rd91+28];
	mul.wide.s32 	%rd106, %r291, 4;
	add.s64 	%rd107, %rd2, %rd106;
	st.global.u32 	[%rd107], %r288;
	add.s32 	%r292, %r968, 9;
	ld.global.u32 	%r293, [%rd91+32];
	mul.wide.s32 	%rd108, %r293, 4;
	add.s64 	%rd109, %rd2, %rd108;
	st.global.u32 	[%rd109], %r290;
	add.s32 	%r294, %r968, 10;
	ld.global.u32 	%r295, [%rd91+36];
	mul.wide.s32 	%rd110, %r295, 4;
	add.s64 	%rd111, %rd2, %rd110;
	st.global.u32 	[%rd111], %r292;
	add.s32 	%r296, %r968, 11;
	ld.global.u32 	%r297, [%rd91+40];
	mul.wide.s32 	%rd112, %r297, 4;
	add.s64 	%rd113, %rd2, %rd112;
	st.global.u32 	[%rd113], %r294;
	add.s32 	%r298, %r968, 12;
	ld.global.u32 	%r299, [%rd91+44];
	mul.wide.s32 	%rd114, %r299, 4;
	add.s64 	%rd115, %rd2, %rd114;
	st.global.u32 	[%rd115], %r296;
	add.s32 	%r300, %r968, 13;
	ld.global.u32 	%r301, [%rd91+48];
	mul.wide.s32 	%rd116, %r301, 4;
	add.s64 	%rd117, %rd2, %rd116;
	st.global.u32 	[%rd117], %r298;
	add.s32 	%r302, %r968, 14;
	ld.global.u32 	%r303, [%rd91+52];
	mul.wide.s32 	%rd118, %r303, 4;
	add.s64 	%rd119, %rd2, %rd118;
	st.global.u32 	[%rd119], %r300;
	add.s32 	%r304, %r968, 15;
	ld.global.u32 	%r305, [%rd91+56];
	mul.wide.s32 	%rd120, %r305, 4;
	add.s64 	%rd121, %rd2, %rd120;
	st.global.u32 	[%rd121], %r302;
	add.s32 	%r968, %r968, 16;
	ld.global.u32 	%r306, [%rd91+60];
	mul.wide.s32 	%rd122, %r306, 4;
	add.s64 	%rd123, %rd2, %rd122;
	st.global.u32 	[%rd123], %r304;
	setp.eq.s32 	%p35, %r968, %r7;
	mov.u32 	%r966, %r7;
	@%p35 bra 	$L__BB1_40;
	bra.uni 	$L__BB1_39;
$L__BB1_40:
	@%p18 bra 	$L__BB1_50;
	setp.lt.u32 	%p37, %r4, 7;
	@%p37 bra 	$L__BB1_43;
	add.s32 	%r307, %r966, 1;
	mul.wide.u32 	%rd124, %r966, 4;
	add.s64 	%rd125, %rd1, %rd124;
	ld.global.u32 	%r308, [%rd125];
	mul.wide.s32 	%rd126, %r308, 4;
	add.s64 	%rd127, %rd2, %rd126;
	st.global.u32 	[%rd127], %r966;
	add.s32 	%r309, %r966, 2;
	ld.global.u32 	%r310, [%rd125+4];
	mul.wide.s32 	%rd128, %r310, 4;
	add.s64 	%rd129, %rd2, %rd128;
	st.global.u32 	[%rd129], %r307;
	add.s32 	%r311, %r966, 3;
	ld.global.u32 	%r312, [%rd125+8];
	mul.wide.s32 	%rd130, %r312, 4;
	add.s64 	%rd131, %rd2, %rd130;
	st.global.u32 	[%rd131], %r309;
	add.s32 	%r313, %r966, 4;
	ld.global.u32 	%r314, [%rd125+12];
	mul.wide.s32 	%rd132, %r314, 4;
	add.s64 	%rd133, %rd2, %rd132;
	st.global.u32 	[%rd133], %r311;
	add.s32 	%r315, %r966, 5;
	ld.global.u32 	%r316, [%rd125+16];
	mul.wide.s32 	%rd134, %r316, 4;
	add.s64 	%rd135, %rd2, %rd134;
	st.global.u32 	[%rd135], %r313;
	add.s32 	%r317, %r966, 6;
	ld.global.u32 	%r318, [%rd125+20];
	mul.wide.s32 	%rd136, %r318, 4;
	add.s64 	%rd137, %rd2, %rd136;
	st.global.u32 	[%rd137], %r315;
	add.s32 	%r319, %r966, 7;
	ld.global.u32 	%r320, [%rd125+24];
	mul.wide.s32 	%rd138, %r320, 4;
	add.s64 	%rd139, %rd2, %rd138;
	st.global.u32 	[%rd139], %r317;
	ld.global.u32 	%r321, [%rd125+28];
	mul.wide.s32 	%rd140, %r321, 4;
	add.s64 	%rd141, %rd2, %rd140;
	st.global.u32 	[%rd141], %r319;
	add.s32 	%r966, %r966, 8;
$L__BB1_43:
	setp.eq.s32 	%p38, %r5, 0;
	@%p38 bra 	$L__BB1_50;
	setp.lt.u32 	%p39, %r6, 3;
	@%p39 bra 	$L__BB1_46;
	add.s32 	%r322, %r966, 1;
	mul.wide.u32 	%rd142, %r966, 4;
	add.s64 	%rd143, %rd1, %rd142;
	ld.global.u32 	%r323, [%rd143];
	mul.wide.s32 	%rd144, %r323, 4;
	add.s64 	%rd145, %rd2, %rd144;
	st.global.u32 	[%rd145], %r966;
	add.s32 	%r324, %r966, 2;
	ld.global.u32 	%r325, [%rd143+4];
	mul.wide.s32 	%rd146, %r325, 4;
	add.s64 	%rd147, %rd2, %rd146;
	st.global.u32 	[%rd147], %r322;
	add.s32 	%r326, %r966, 3;
	ld.global.u32 	%r327, [%rd143+8];
	mul.wide.s32 	%rd148, %r327, 4;
	add.s64 	%rd149, %rd2, %rd148;
	st.global.u32 	[%rd149], %r324;
	ld.global.u32 	%r328, [%rd143+12];
	mul.wide.s32 	%rd150, %r328, 4;
	add.s64 	%rd151, %rd2, %rd150;
	st.global.u32 	[%rd151], %r326;
	add.s32 	%r966, %r966, 4;
$L__BB1_46:
	setp.eq.s32 	%p40, %r8, 0;
	@%p40 bra 	$L__BB1_50;
	setp.eq.s32 	%p41, %r8, 1;
	mul.wide.u32 	%rd152, %r966, 4;
	add.s64 	%rd22, %rd1, %rd152;
	ld.global.u32 	%r329, [%rd22];
	mul.wide.s32 	%rd153, %r329, 4;
	add.s64 	%rd154, %rd2, %rd153;
	st.global.u32 	[%rd154], %r966;
	@%p41 bra 	$L__BB1_50;
	setp.eq.s32 	%p42, %r8, 2;
	add.s32 	%r330, %r966, 1;
	ld.global.u32 	%r331, [%rd22+4];
	mul.wide.s32 	%rd155, %r331, 4;
	add.s64 	%rd156, %rd2, %rd155;
	st.global.u32 	[%rd156], %r330;
	@%p42 bra 	$L__BB1_50;
	add.s32 	%r332, %r966, 2;
	ld.global.u32 	%r333, [%rd22+8];
	mul.wide.s32 	%rd157, %r333, 4;
	add.s64 	%rd158, %rd2, %rd157;
	st.global.u32 	[%rd158], %r332;
$L__BB1_50:
	mov.b32 	%r969, 0;
	bra.uni 	$L__BB1_52;
$L__BB1_51:
	add.s32 	%r969, %r969, 1;
	setp.eq.s32 	%p94, %r969, %r189;
	@%p94 bra 	$L__BB1_114;
$L__BB1_52:
	mul.wide.u32 	%rd159, %r969, 4;
	add.s64 	%rd160, %rd6, %rd159;
	ld.global.u32 	%r335, [%rd160];
	add.s64 	%rd161, %rd2, %rd159;
	ld.global.u32 	%r336, [%rd161];
	sub.s32 	%r48, %r335, %r336;
	setp.eq.s32 	%p43, %r48, 0;
	@%p43 bra 	$L__BB1_51;
	setp.gt.s32 	%p44, %r48, 0;
	mov.u32 	%r1044, %r10;
	@%p44 bra 	$L__BB1_243;
	mov.b32 	%r974, 0;
	mov.u32 	%r973, %r189;
	@%p16 bra 	$L__BB1_57;
	mov.b32 	%r970, 0;
	mov.u32 	%r973, %r189;
$L__BB1_56:
	.pragma "nounroll";
	mul.wide.s32 	%rd162, %r973, 4;
	add.s64 	%rd163, %rd2, %rd162;
	ld.global.u32 	%r339, [%rd163+-4];
	mul.wide.u32 	%rd164, %r970, 4;
	add.s64 	%rd165, %rd1, %rd164;
	st.global.u32 	[%rd165], %r339;
	ld.global.u32 	%r340, [%rd163+-8];
	st.global.u32 	[%rd165+4], %r340;
	ld.global.u32 	%r341, [%rd163+-12];
	st.global.u32 	[%rd165+8], %r341;
	ld.global.u32 	%r342, [%rd163+-16];
	st.global.u32 	[%rd165+12], %r342;
	ld.global.u32 	%r343, [%rd163+-20];
	st.global.u32 	[%rd165+16], %r343;
	ld.global.u32 	%r344, [%rd163+-24];
	st.global.u32 	[%rd165+20], %r344;
	ld.global.u32 	%r345, [%rd163+-28];
	st.global.u32 	[%rd165+24], %r345;
	ld.global.u32 	%r346, [%rd163+-32];
	st.global.u32 	[%rd165+28], %r346;
	ld.global.u32 	%r347, [%rd163+-36];
	st.global.u32 	[%rd165+32], %r347;
	ld.global.u32 	%r348, [%rd163+-40];
	st.global.u32 	[%rd165+36], %r348;
	ld.global.u32 	%r349, [%rd163+-44];
	st.global.u32 	[%rd165+40], %r349;
	ld.global.u32 	%r350, [%rd163+-48];
	st.global.u32 	[%rd165+44], %r350;
	ld.global.u32 	%r351, [%rd163+-52];
	st.global.u32 	[%rd165+48], %r351;
	ld.global.u32 	%r352, [%rd163+-56];
	st.global.u32 	[%rd165+52], %r352;
	ld.global.u32 	%r353, [%rd163+-60];
	st.global.u32 	[%rd165+56], %r353;
	add.s32 	%r973, %r973, -16;
	ld.global.u32 	%r354, [%rd163+-64];
	add.s32 	%r970, %r970, 16;
	st.global.u32 	[%rd165+60], %r354;
	setp.ne.s32 	%p46, %r970, %r7;
	mov.u32 	%r974, %r7;
	@%p46 bra 	$L__BB1_56;
$L__BB1_57:
	@%p18 bra 	$L__BB1_67;
	setp.lt.u32 	%p48, %r4, 7;
	@%p48 bra 	$L__BB1_60;
	mul.wide.s32 	%rd166, %r973, 4;
	add.s64 	%rd167, %rd2, %rd166;
	ld.global.u32 	%r355, [%rd167+-4];
	mul.wide.u32 	%rd168, %r974, 4;
	add.s64 	%rd169, %rd1, %rd168;
	st.global.u32 	[%rd169], %r355;
	ld.global.u32 	%r356, [%rd167+-8];
	st.global.u32 	[%rd169+4], %r356;
	ld.global.u32 	%r357, [%rd167+-12];
	st.global.u32 	[%rd169+8], %r357;
	ld.global.u32 	%r358, [%rd167+-16];
	st.global.u32 	[%rd169+12], %r358;
	ld.global.u32 	%r359, [%rd167+-20];
	st.global.u32 	[%rd169+16], %r359;
	ld.global.u32 	%r360, [%rd167+-24];
	st.global.u32 	[%rd169+20], %r360;
	ld.global.u32 	%r361, [%rd167+-28];
	st.global.u32 	[%rd169+24], %r361;
	add.s32 	%r973, %r973, -8;
	ld.global.u32 	%r362, [%rd167+-32];
	st.global.u32 	[%rd169+28], %r362;
	add.s32 	%r974, %r974, 8;
$L__BB1_60:
	setp.eq.s32 	%p49, %r5, 0;
	@%p49 bra 	$L__BB1_67;
	setp.lt.u32 	%p50, %r6, 3;
	@%p50 bra 	$L__BB1_63;
	mul.wide.s32 	%rd170, %r973, 4;
	add.s64 	%rd171, %rd2, %rd170;
	ld.global.u32 	%r363, [%rd171+-4];
	mul.wide.u32 	%rd172, %r974, 4;
	add.s64 	%rd173, %rd1, %rd172;
	st.global.u32 	[%rd173], %r363;
	ld.global.u32 	%r364, [%rd171+-8];
	st.global.u32 	[%rd173+4], %r364;
	ld.global.u32 	%r365, [%rd171+-12];
	st.global.u32 	[%rd173+8], %r365;
	add.s32 	%r973, %r973, -4;
	ld.global.u32 	%r366, [%rd171+-16];
	st.global.u32 	[%rd173+12], %r366;
	add.s32 	%r974, %r974, 4;
$L__BB1_63:
	setp.eq.s32 	%p51, %r8, 0;
	@%p51 bra 	$L__BB1_67;
	setp.eq.s32 	%p52, %r8, 1;
	mul.wide.s32 	%rd174, %r973, 4;
	add.s64 	%rd23, %rd2, %rd174;
	ld.global.u32 	%r367, [%rd23+-4];
	mul.wide.u32 	%rd175, %r974, 4;
	add.s64 	%rd24, %rd1, %rd175;
	st.global.u32 	[%rd24], %r367;
	@%p52 bra 	$L__BB1_67;
	setp.eq.s32 	%p53, %r8, 2;
	ld.global.u32 	%r368, [%rd23+-8];
	st.global.u32 	[%rd24+4], %r368;
	@%p53 bra 	$L__BB1_67;
	ld.global.u32 	%r369, [%rd23+-12];
	st.global.u32 	[%rd24+8], %r369;
$L__BB1_67:
	mov.b32 	%r980, 0;
	@%p16 bra 	$L__BB1_70;
	mov.b32 	%r978, 0;
$L__BB1_69:
	.pragma "nounroll";
	add.s32 	%r372, %r978, 1;
	mul.wide.u32 	%rd176, %r978, 4;
	add.s64 	%rd177, %rd1, %rd176;
	ld.global.u32 	%r373, [%rd177];
	mul.wide.s32 	%rd178, %r373, 4;
	add.s64 	%rd179, %rd2, %rd178;
	st.global.u32 	[%rd179], %r978;
	add.s32 	%r374, %r978, 2;
	ld.global.u32 	%r375, [%rd177+4];
	mul.wide.s32 	%rd180, %r375, 4;
	add.s64 	%rd181, %rd2, %rd180;
	st.global.u32 	[%rd181], %r372;
	add.s32 	%r376, %r978, 3;
	ld.global.u32 	%r377, [%rd177+8];
	mul.wide.s32 	%rd182, %r377, 4;
	add.s64 	%rd183, %rd2, %rd182;
	st.global.u32 	[%rd183], %r374;
	add.s32 	%r378, %r978, 4;
	ld.global.u32 	%r379, [%rd177+12];
	mul.wide.s32 	%rd184, %r379, 4;
	add.s64 	%rd185, %rd2, %rd184;
	st.global.u32 	[%rd185], %r376;
	add.s32 	%r380, %r978, 5;
	ld.global.u32 	%r381, [%rd177+16];
	mul.wide.s32 	%rd186, %r381, 4;
	add.s64 	%rd187, %rd2, %rd186;
	st.global.u32 	[%rd187], %r378;
	add.s32 	%r382, %r978, 6;
	ld.global.u32 	%r383, [%rd177+20];
	mul.wide.s32 	%rd188, %r383, 4;
	add.s64 	%rd189, %rd2, %rd188;
	st.global.u32 	[%rd189], %r380;
	add.s32 	%r384, %r978, 7;
	ld.global.u32 	%r385, [%rd177+24];
	mul.wide.s32 	%rd190, %r385, 4;
	add.s64 	%rd191, %rd2, %rd190;
	st.global.u32 	[%rd191], %r382;
	add.s32 	%r386, %r978, 8;
	ld.global.u32 	%r387, [%rd177+28];
	mul.wide.s32 	%rd192, %r387, 4;
	add.s64 	%rd193, %rd2, %rd192;
	st.global.u32 	[%rd193], %r384;
	add.s32 	%r388, %r978, 9;
	ld.global.u32 	%r389, [%rd177+32];
	mul.wide.s32 	%rd194, %r389, 4;
	add.s64 	%rd195, %rd2, %rd194;
	st.global.u32 	[%rd195], %r386;
	add.s32 	%r390, %r978, 10;
	ld.global.u32 	%r391, [%rd177+36];
	mul.wide.s32 	%rd196, %r391, 4;
	add.s64 	%rd197, %rd2, %rd196;
	st.global.u32 	[%rd197], %r388;
	add.s32 	%r392, %r978, 11;
	ld.global.u32 	%r393, [%rd177+40];
	mul.wide.s32 	%rd198, %r393, 4;
	add.s64 	%rd199, %rd2, %rd198;
	st.global.u32 	[%rd199], %r390;
	add.s32 	%r394, %r978, 12;
	ld.global.u32 	%r395, [%rd177+44];
	mul.wide.s32 	%rd200, %r395, 4;
	add.s64 	%rd201, %rd2, %rd200;
	st.global.u32 	[%rd201], %r392;
	add.s32 	%r396, %r978, 13;
	ld.global.u32 	%r397, [%rd177+48];
	mul.wide.s32 	%rd202, %r397, 4;
	add.s64 	%rd203, %rd2, %rd202;
	st.global.u32 	[%rd203], %r394;
	add.s32 	%r398, %r978, 14;
	ld.global.u32 	%r399, [%rd177+52];
	mul.wide.s32 	%rd204, %r399, 4;
	add.s64 	%rd205, %rd2, %rd204;
	st.global.u32 	[%rd205], %r396;
	add.s32 	%r400, %r978, 15;
	ld.global.u32 	%r401, [%rd177+56];
	mul.wide.s32 	%rd206, %r401, 4;
	add.s64 	%rd207, %rd2, %rd206;
	st.global.u32 	[%rd207], %r398;
	add.s32 	%r978, %r978, 16;
	ld.global.u32 	%r402, [%rd177+60];
	mul.wide.s32 	%rd208, %r402, 4;
	add.s64 	%rd209, %rd2, %rd208;
	st.global.u32 	[%rd209], %r400;
	setp.ne.s32 	%p55, %r978, %r7;
	mov.u32 	%r980, %r7;
	@%p55 bra 	$L__BB1_69;
$L__BB1_70:
	@%p18 bra 	$L__BB1_80;
	setp.lt.u32 	%p57, %r4, 7;
	@%p57 bra 	$L__BB1_73;
	add.s32 	%r403, %r980, 1;
	mul.wide.u32 	%rd210, %r980, 4;
	add.s64 	%rd211, %rd1, %rd210;
	ld.global.u32 	%r404, [%rd211];
	mul.wide.s32 	%rd212, %r404, 4;
	add.s64 	%rd213, %rd2, %rd212;
	st.global.u32 	[%rd213], %r980;
	add.s32 	%r405, %r980, 2;
	ld.global.u32 	%r406, [%rd211+4];
	mul.wide.s32 	%rd214, %r406, 4;
	add.s64 	%rd215, %rd2, %rd214;
	st.global.u32 	[%rd215], %r403;
	add.s32 	%r407, %r980, 3;
	ld.global.u32 	%r408, [%rd211+8];
	mul.wide.s32 	%rd216, %r408, 4;
	add.s64 	%rd217, %rd2, %rd216;
	st.global.u32 	[%rd217], %r405;
	add.s32 	%r409, %r980, 4;
	ld.global.u32 	%r410, [%rd211+12];
	mul.wide.s32 	%rd218, %r410, 4;
	add.s64 	%rd219, %rd2, %rd218;
	st.global.u32 	[%rd219], %r407;
	add.s32 	%r411, %r980, 5;
	ld.global.u32 	%r412, [%rd211+16];
	mul.wide.s32 	%rd220, %r412, 4;
	add.s64 	%rd221, %rd2, %rd220;
	st.global.u32 	[%rd221], %r409;
	add.s32 	%r413, %r980, 6;
	ld.global.u32 	%r414, [%rd211+20];
	mul.wide.s32 	%rd222, %r414, 4;
	add.s64 	%rd223, %rd2, %rd222;
	st.global.u32 	[%rd223], %r411;
	add.s32 	%r415, %r980, 7;
	ld.global.u32 	%r416, [%rd211+24];
	mul.wide.s32 	%rd224, %r416, 4;
	add.s64 	%rd225, %rd2, %rd224;
	st.global.u32 	[%rd225], %r413;
	ld.global.u32 	%r417, [%rd211+28];
	mul.wide.s32 	%rd226, %r417, 4;
	add.s64 	%rd227, %rd2, %rd226;
	st.global.u32 	[%rd227], %r415;
	add.s32 	%r980, %r980, 8;
$L__BB1_73:
	setp.eq.s32 	%p58, %r5, 0;
	@%p58 bra 	$L__BB1_80;
	setp.lt.u32 	%p59, %r6, 3;
	@%p59 bra 	$L__BB1_76;
	add.s32 	%r418, %r980, 1;
	mul.wide.u32 	%rd228, %r980, 4;
	add.s64 	%rd229, %rd1, %rd228;
	ld.global.u32 	%r419, [%rd229];
	mul.wide.s32 	%rd230, %r419, 4;
	add.s64 	%rd231, %rd2, %rd230;
	st.global.u32 	[%rd231], %r980;
	add.s32 	%r420, %r980, 2;
	ld.global.u32 	%r421, [%rd229+4];
	mul.wide.s32 	%rd232, %r421, 4;
	add.s64 	%rd233, %rd2, %rd232;
	st.global.u32 	[%rd233], %r418;
	add.s32 	%r422, %r980, 3;
	ld.global.u32 	%r423, [%rd229+8];
	mul.wide.s32 	%rd234, %r423, 4;
	add.s64 	%rd235, %rd2, %rd234;
	st.global.u32 	[%rd235], %r420;
	ld.global.u32 	%r424, [%rd229+12];
	mul.wide.s32 	%rd236, %r424, 4;
	add.s64 	%rd237, %rd2, %rd236;
	st.global.u32 	[%rd237], %r422;
	add.s32 	%r980, %r980, 4;
$L__BB1_76:
	setp.eq.s32 	%p60, %r8, 0;
	@%p60 bra 	$L__BB1_80;
	setp.eq.s32 	%p61, %r8, 1;
	mul.wide.u32 	%rd238, %r980, 4;
	add.s64 	%rd25, %rd1, %rd238;
	ld.global.u32 	%r425, [%rd25];
	mul.wide.s32 	%rd239, %r425, 4;
	add.s64 	%rd240, %rd2, %rd239;
	st.global.u32 	[%rd240], %r980;
	@%p61 bra 	$L__BB1_80;
	setp.eq.s32 	%p62, %r8, 2;
	add.s32 	%r426, %r980, 1;
	ld.global.u32 	%r427, [%rd25+4];
	mul.wide.s32 	%rd241, %r427, 4;
	add.s64 	%rd242, %rd2, %rd241;
	st.global.u32 	[%rd242], %r426;
	@%p62 bra 	$L__BB1_80;
	add.s32 	%r428, %r980, 2;
	ld.global.u32 	%r429, [%rd25+8];
	mul.wide.s32 	%rd243, %r429, 4;
	add.s64 	%rd244, %rd2, %rd243;
	st.global.u32 	[%rd244], %r428;
$L__BB1_80:
	mov.b32 	%r982, 0;
	bra.uni 	$L__BB1_82;
$L__BB1_81:
	add.s32 	%r982, %r982, 1;
	setp.eq.s32 	%p91, %r982, %r189;
	mov.b64 	%rd611, 4;
	mov.pred 	%p185, -1;
	mov.pred 	%p186, %p185;
	@%p91 bra 	$L__BB1_114;
$L__BB1_82:
	mul.wide.u32 	%rd245, %r982, 4;
	add.s64 	%rd246, %rd6, %rd245;
	ld.global.u32 	%r431, [%rd246];
	add.s64 	%rd247, %rd2, %rd245;
	ld.global.u32 	%r432, [%rd247];
	sub.s32 	%r72, %r431, %r432;
	setp.eq.s32 	%p63, %r72, 0;
	@%p63 bra 	$L__BB1_81;
	setp.gt.s32 	%p64, %r72, 0;
	mov.u32 	%r1044, %r10;
	@%p64 bra 	$L__BB1_243;
	mov.b32 	%r987, 0;
	mov.u32 	%r986, %r189;
	@%p16 bra 	$L__BB1_87;
	mov.b32 	%r983, 0;
	mov.u32 	%r986, %r189;
$L__BB1_86:
	.pragma "nounroll";
	mul.wide.s32 	%rd248, %r986, 4;
	add.s64 	%rd249, %rd2, %rd248;
	ld.global.u32 	%r435, [%rd249+-4];
	mul.wide.u32 	%rd250, %r983, 4;
	add.s64 	%rd251, %rd1, %rd250;
	st.global.u32 	[%rd251], %r435;
	ld.global.u32 	%r436, [%rd249+-8];
	st.global.u32 	[%rd251+4], %r436;
	ld.global.u32 	%r437, [%rd249+-12];
	st.global.u32 	[%rd251+8], %r437;
	ld.global.u32 	%r438, [%rd249+-16];
	st.global.u32 	[%rd251+12], %r438;
	ld.global.u32 	%r439, [%rd249+-20];
	st.global.u32 	[%rd251+16], %r439;
	ld.global.u32 	%r440, [%rd249+-24];
	st.global.u32 	[%rd251+20], %r440;
	ld.global.u32 	%r441, [%rd249+-28];
	st.global.u32 	[%rd251+24], %r441;
	ld.global.u32 	%r442, [%rd249+-32];
	st.global.u32 	[%rd251+28], %r442;
	ld.global.u32 	%r443, [%rd249+-36];
	st.global.u32 	[%rd251+32], %r443;
	ld.global.u32 	%r444, [%rd249+-40];
	st.global.u32 	[%rd251+36], %r444;
	ld.global.u32 	%r445, [%rd249+-44];
	st.global.u32 	[%rd251+40], %r445;
	ld.global.u32 	%r446, [%rd249+-48];
	st.global.u32 	[%rd251+44], %r446;
	ld.global.u32 	%r447, [%rd249+-52];
	st.global.u32 	[%rd251+48], %r447;
	ld.global.u32 	%r448, [%rd249+-56];
	st.global.u32 	[%rd251+52], %r448;
	ld.global.u32 	%r449, [%rd249+-60];
	st.global.u32 	[%rd251+56], %r449;
	add.s32 	%r986, %r986, -16;
	ld.global.u32 	%r450, [%rd249+-64];
	add.s32 	%r983, %r983, 16;
	st.global.u32 	[%rd251+60], %r450;
	setp.ne.s32 	%p66, %r983, %r7;
	mov.u32 	%r987, %r7;
	@%p66 bra 	$L__BB1_86;
$L__BB1_87:
	@%p18 bra 	$L__BB1_97;
	setp.lt.u32 	%p68, %r4, 7;
	@%p68 bra 	$L__BB1_90;
	mul.wide.s32 	%rd252, %r986, 4;
	add.s64 	%rd253, %rd2, %rd252;
	ld.global.u32 	%r451, [%rd253+-4];
	mul.wide.u32 	%rd254, %r987, 4;
	add.s64 	%rd255, %rd1, %rd254;
	st.global.u32 	[%rd255], %r451;
	ld.global.u32 	%r452, [%rd253+-8];
	st.global.u32 	[%rd255+4], %r452;
	ld.global.u32 	%r453, [%rd253+-12];
	st.global.u32 	[%rd255+8], %r453;
	ld.global.u32 	%r454, [%rd253+-16];
	st.global.u32 	[%rd255+12], %r454;
	ld.global.u32 	%r455, [%rd253+-20];
	st.global.u32 	[%rd255+16], %r455;
	ld.global.u32 	%r456, [%rd253+-24];
	st.global.u32 	[%rd255+20], %r456;
	ld.global.u32 	%r457, [%rd253+-28];
	st.global.u32 	[%rd255+24], %r457;
	add.s32 	%r986, %r986, -8;
	ld.global.u32 	%r458, [%rd253+-32];
	st.global.u32 	[%rd255+28], %r458;
	add.s32 	%r987, %r987, 8;
$L__BB1_90:
	setp.eq.s32 	%p69, %r5, 0;
	@%p69 bra 	$L__BB1_97;
	setp.lt.u32 	%p70, %r6, 3;
	@%p70 bra 	$L__BB1_93;
	mul.wide.s32 	%rd256, %r986, 4;
	add.s64 	%rd257, %rd2, %rd256;
	ld.global.u32 	%r459, [%rd257+-4];
	mul.wide.u32 	%rd258, %r987, 4;
	add.s64 	%rd259, %rd1, %rd258;
	st.global.u32 	[%rd259], %r459;
	ld.global.u32 	%r460, [%rd257+-8];
	st.global.u32 	[%rd259+4], %r460;
	ld.global.u32 	%r461, [%rd257+-12];
	st.global.u32 	[%rd259+8], %r461;
	add.s32 	%r986, %r986, -4;
	ld.global.u32 	%r462, [%rd257+-16];
	st.global.u32 	[%rd259+12], %r462;
	add.s32 	%r987, %r987, 4;
$L__BB1_93:
	setp.eq.s32 	%p71, %r8, 0;
	@%p71 bra 	$L__BB1_97;
	setp.eq.s32 	%p72, %r8, 1;
	mul.wide.s32 	%rd260, %r986, 4;
	add.s64 	%rd26, %rd2, %rd260;
	ld.global.u32 	%r463, [%rd26+-4];
	mul.wide.u32 	%rd261, %r987, 4;
	add.s64 	%rd27, %rd1, %rd261;
	st.global.u32 	[%rd27], %r463;
	@%p72 bra 	$L__BB1_97;
	setp.eq.s32 	%p73, %r8, 2;
	ld.global.u32 	%r464, [%rd26+-8];
	st.global.u32 	[%rd27+4], %r464;
	@%p73 bra 	$L__BB1_97;
	ld.global.u32 	%r465, [%rd26+-12];
	st.global.u32 	[%rd27+8], %r465;
$L__BB1_97:
	mov.b32 	%r993, 0;
	@%p16 bra 	$L__BB1_100;
	mov.b32 	%r991, 0;
$L__BB1_99:
	.pragma "nounroll";
	add.s32 	%r468, %r991, 1;
	mul.wide.u32 	%rd262, %r991, 4;
	add.s64 	%rd263, %rd1, %rd262;
	ld.global.u32 	%r469, [%rd263];
	mul.wide.s32 	%rd264, %r469, 4;
	add.s64 	%rd265, %rd2, %rd264;
	st.global.u32 	[%rd265], %r991;
	add.s32 	%r470, %r991, 2;
	ld.global.u32 	%r471, [%rd263+4];
	mul.wide.s32 	%rd266, %r471, 4;
	add.s64 	%rd267, %rd2, %rd266;
	st.global.u32 	[%rd267], %r468;
	add.s32 	%r472, %r991, 3;
	ld.global.u32 	%r473, [%rd263+8];
	mul.wide.s32 	%rd268, %r473, 4;
	add.s64 	%rd269, %rd2, %rd268;
	st.global.u32 	[%rd269], %r470;
	add.s32 	%r474, %r991, 4;
	ld.global.u32 	%r475, [%rd263+12];
	mul.wide.s32 	%rd270, %r475, 4;
	add.s64 	%rd271, %rd2, %rd270;
	st.global.u32 	[%rd271], %r472;
	add.s32 	%r476, %r991, 5;
	ld.global.u32 	%r477, [%rd263+16];
	mul.wide.s32 	%rd272, %r477, 4;
	add.s64 	%rd273, %rd2, %rd272;
	st.global.u32 	[%rd273], %r474;
	add.s32 	%r478, %r991, 6;
	ld.global.u32 	%r479, [%rd263+20];
	mul.wide.s32 	%rd274, %r479, 4;
	add.s64 	%rd275, %rd2, %rd274;
	st.global.u32 	[%rd275], %r476;
	add.s32 	%r480, %r991, 7;
	ld.global.u32 	%r481, [%rd263+24];
	mul.wide.s32 	%rd276, %r481, 4;
	add.s64 	%rd277, %rd2, %rd276;
	st.global.u32 	[%rd277], %r478;
	add.s32 	%r482, %r991, 8;
	ld.global.u32 	%r483, [%rd263+28];
	mul.wide.s32 	%rd278, %r483, 4;
	add.s64 	%rd279, %rd2, %rd278;
	st.global.u32 	[%rd279], %r480;
	add.s32 	%r484, %r991, 9;
	ld.global.u32 	%r485, [%rd263+32];
	mul.wide.s32 	%rd280, %r485, 4;
	add.s64 	%rd281, %rd2, %rd280;
	st.global.u32 	[%rd281], %r482;
	add.s32 	%r486, %r991, 10;
	ld.global.u32 	%r487, [%rd263+36];
	mul.wide.s32 	%rd282, %r487, 4;
	add.s64 	%rd283, %rd2, %rd282;
	st.global.u32 	[%rd283], %r484;
	add.s32 	%r488, %r991, 11;
	ld.global.u32 	%r489, [%rd263+40];
	mul.wide.s32 	%rd284, %r489, 4;
	add.s64 	%rd285, %rd2, %rd284;
	st.global.u32 	[%rd285], %r486;
	add.s32 	%r490, %r991, 12;
	ld.global.u32 	%r491, [%rd263+44];
	mul.wide.s32 	%rd286, %r491, 4;
	add.s64 	%rd287, %rd2, %rd286;
	st.global.u32 	[%rd287], %r488;
	add.s32 	%r492, %r991, 13;
	ld.global.u32 	%r493, [%rd263+48];
	mul.wide.s32 	%rd288, %r493, 4;
	add.s64 	%rd289, %rd2, %rd288;
	st.global.u32 	[%rd289], %r490;
	add.s32 	%r494, %r991, 14;
	ld.global.u32 	%r495, [%rd263+52];
	mul.wide.s32 	%rd290, %r495, 4;
	add.s64 	%rd291, %rd2, %rd290;
	st.global.u32 	[%rd291], %r492;
	add.s32 	%r496, %r991, 15;
	ld.global.u32 	%r497, [%rd263+56];
	mul.wide.s32 	%rd292, %r497, 4;
	add.s64 	%rd293, %rd2, %rd292;
	st.global.u32 	[%rd293], %r494;
	add.s32 	%r991, %r991, 16;
	ld.global.u32 	%r498, [%rd263+60];
	mul.wide.s32 	%rd294, %r498, 4;
	add.s64 	%rd295, %rd2, %rd294;
	st.global.u32 	[%rd295], %r496;
	setp.ne.s32 	%p75, %r991, %r7;
	mov.u32 	%r993, %r7;
	@%p75 bra 	$L__BB1_99;
$L__BB1_100:
	@%p18 bra 	$L__BB1_110;
	setp.lt.u32 	%p77, %r4, 7;
	@%p77 bra 	$L__BB1_103;
	add.s32 	%r499, %r993, 1;
	mul.wide.u32 	%rd296, %r993, 4;
	add.s64 	%rd297, %rd1, %rd296;
	ld.global.u32 	%r500, [%rd297];
	mul.wide.s32 	%rd298, %r500, 4;
	add.s64 	%rd299, %rd2, %rd298;
	st.global.u32 	[%rd299], %r993;
	add.s32 	%r501, %r993, 2;
	ld.global.u32 	%r502, [%rd297+4];
	mul.wide.s32 	%rd300, %r502, 4;
	add.s64 	%rd301, %rd2, %rd300;
	st.global.u32 	[%rd301], %r499;
	add.s32 	%r503, %r993, 3;
	ld.global.u32 	%r504, [%rd297+8];
	mul.wide.s32 	%rd302, %r504, 4;
	add.s64 	%rd303, %rd2, %rd302;
	st.global.u32 	[%rd303], %r501;
	add.s32 	%r505, %r993, 4;
	ld.global.u32 	%r506, [%rd297+12];
	mul.wide.s32 	%rd304, %r506, 4;
	add.s64 	%rd305, %rd2, %rd304;
	st.global.u32 	[%rd305], %r503;
	add.s32 	%r507, %r993, 5;
	ld.global.u32 	%r508, [%rd297+16];
	mul.wide.s32 	%rd306, %r508, 4;
	add.s64 	%rd307, %rd2, %rd306;
	st.global.u32 	[%rd307], %r505;
	add.s32 	%r509, %r993, 6;
	ld.global.u32 	%r510, [%rd297+20];
	mul.wide.s32 	%rd308, %r510, 4;
	add.s64 	%rd309, %rd2, %rd308;
	st.global.u32 	[%rd309], %r507;
	add.s32 	%r511, %r993, 7;
	ld.global.u32 	%r512, [%rd297+24];
	mul.wide.s32 	%rd310, %r512, 4;
	add.s64 	%rd311, %rd2, %rd310;
	st.global.u32 	[%rd311], %r509;
	ld.global.u32 	%r513, [%rd297+28];
	mul.wide.s32 	%rd312, %r513, 4;
	add.s64 	%rd313, %rd2, %rd312;
	st.global.u32 	[%rd313], %r511;
	add.s32 	%r993, %r993, 8;
$L__BB1_103:
	setp.eq.s32 	%p78, %r5, 0;
	@%p78 bra 	$L__BB1_110;
	setp.lt.u32 	%p79, %r6, 3;
	@%p79 bra 	$L__BB1_106;
	add.s32 	%r514, %r993, 1;
	mul.wide.u32 	%rd314, %r993, 4;
	add.s64 	%rd315, %rd1, %rd314;
	ld.global.u32 	%r515, [%rd315];
	mul.wide.s32 	%rd316, %r515, 4;
	add.s64 	%rd317, %rd2, %rd316;
	st.global.u32 	[%rd317], %r993;
	add.s32 	%r516, %r993, 2;
	ld.global.u32 	%r517, [%rd315+4];
	mul.wide.s32 	%rd318, %r517, 4;
	add.s64 	%rd319, %rd2, %rd318;
	st.global.u32 	[%rd319], %r514;
	add.s32 	%r518, %r993, 3;
	ld.global.u32 	%r519, [%rd315+8];
	mul.wide.s32 	%rd320, %r519, 4;
	add.s64 	%rd321, %rd2, %rd320;
	st.global.u32 	[%rd321], %r516;
	ld.global.u32 	%r520, [%rd315+12];
	mul.wide.s32 	%rd322, %r520, 4;
	add.s64 	%rd323, %rd2, %rd322;
	st.global.u32 	[%rd323], %r518;
	add.s32 	%r993, %r993, 4;
$L__BB1_106:
	setp.eq.s32 	%p80, %r8, 0;
	@%p80 bra 	$L__BB1_110;
	setp.eq.s32 	%p81, %r8, 1;
	mul.wide.u32 	%rd324, %r993, 4;
	add.s64 	%rd28, %rd1, %rd324;
	ld.global.u32 	%r521, [%rd28];
	mul.wide.s32 	%rd325, %r521, 4;
	add.s64 	%rd326, %rd2, %rd325;
	st.global.u32 	[%rd326], %r993;
	@%p81 bra 	$L__BB1_110;
	setp.eq.s32 	%p82, %r8, 2;
	add.s32 	%r522, %r993, 1;
	ld.global.u32 	%r523, [%rd28+4];
	mul.wide.s32 	%rd327, %r523, 4;
	add.s64 	%rd328, %rd2, %rd327;
	st.global.u32 	[%rd328], %r522;
	@%p82 bra 	$L__BB1_110;
	add.s32 	%r524, %r993, 2;
	ld.global.u32 	%r525, [%rd28+8];
	mul.wide.s32 	%rd329, %r525, 4;
	add.s64 	%rd330, %rd2, %rd329;
	st.global.u32 	[%rd330], %r524;
$L__BB1_110:
	mov.b32 	%r995, 0;
	bra.uni 	$L__BB1_112;
$L__BB1_111:
	add.s32 	%r995, %r995, 1;
	setp.eq.s32 	%p89, %r995, %r189;
	mov.b64 	%rd611, 8;
	mov.pred 	%p186, 0;
	mov.pred 	%p185, -1;
	@%p89 bra 	$L__BB1_114;
$L__BB1_112:
	mul.wide.u32 	%rd331, %r995, 4;
	add.s64 	%rd332, %rd6, %rd331;
	ld.global.u32 	%r527, [%rd332];
	add.s64 	%rd333, %rd2, %rd331;
	ld.global.u32 	%r528, [%rd333];
	sub.s32 	%r96, %r527, %r528;
	setp.eq.s32 	%p83, %r96, 0;
	@%p83 bra 	$L__BB1_111;
	setp.gt.s32 	%p86, %r96, 0;
	mov.b64 	%rd611, 8;
	mov.pred 	%p186, 0;
	mov.pred 	%p185, -1;
	mov.u32 	%r1044, %r10;
	@%p86 bra 	$L__BB1_243;
$L__BB1_114:
	setp.lt.s32 	%p95, %r189, 1;
	@%p95 bra 	$L__BB1_145;
	setp.lt.u32 	%p96, %r1, 15;
	mov.b32 	%r997, 0;
	@%p96 bra 	$L__BB1_118;
	mov.b32 	%r999, 0;
$L__BB1_117:
	.pragma "nounroll";
	mul.wide.u32 	%rd338, %r999, 4;
	add.s64 	%rd339, %rd6, %rd338;
	ld.global.u32 	%r531, [%rd339];
	add.s64 	%rd340, %rd2, %rd338;
	st.global.u32 	[%rd340], %r531;
	ld.global.u32 	%r532, [%rd339+4];
	st.global.u32 	[%rd340+4], %r532;
	ld.global.u32 	%r533, [%rd339+8];
	st.global.u32 	[%rd340+8], %r533;
	ld.global.u32 	%r534, [%rd339+12];
	st.global.u32 	[%rd340+12], %r534;
	ld.global.u32 	%r535, [%rd339+16];
	st.global.u32 	[%rd340+16], %r535;
	ld.global.u32 	%r536, [%rd339+20];
	st.global.u32 	[%rd340+20], %r536;
	ld.global.u32 	%r537, [%rd339+24];
	st.global.u32 	[%rd340+24], %r537;
	ld.global.u32 	%r538, [%rd339+28];
	st.global.u32 	[%rd340+28], %r538;
	ld.global.u32 	%r539, [%rd339+32];
	st.global.u32 	[%rd340+32], %r539;
	ld.global.u32 	%r540, [%rd339+36];
	st.global.u32 	[%rd340+36], %r540;
	ld.global.u32 	%r541, [%rd339+40];
	st.global.u32 	[%rd340+40], %r541;
	ld.global.u32 	%r542, [%rd339+44];
	st.global.u32 	[%rd340+44], %r542;
	ld.global.u32 	%r543, [%rd339+48];
	st.global.u32 	[%rd340+48], %r543;
	ld.global.u32 	%r544, [%rd339+52];
	st.global.u32 	[%rd340+52], %r544;
	ld.global.u32 	%r545, [%rd339+56];
	st.global.u32 	[%rd340+56], %r545;
	ld.global.u32 	%r546, [%rd339+60];
	st.global.u32 	[%rd340+60], %r546;
	add.s32 	%r999, %r999, 16;
	setp.eq.s32 	%p97, %r999, %r7;
	mov.u32 	%r997, %r7;
	@%p97 bra 	$L__BB1_118;
	bra.uni 	$L__BB1_117;
$L__BB1_118:
	setp.eq.s32 	%p98, %r3, 0;
	@%p98 bra 	$L__BB1_128;
	setp.lt.u32 	%p99, %r4, 7;
	@%p99 bra 	$L__BB1_121;
	mul.wide.u32 	%rd341, %r997, 4;
	add.s64 	%rd342, %rd6, %rd341;
	ld.global.u32 	%r547, [%rd342];
	add.s64 	%rd343, %rd2, %rd341;
	st.global.u32 	[%rd343], %r547;
	ld.global.u32 	%r548, [%rd342+4];
	st.global.u32 	[%rd343+4], %r548;
	ld.global.u32 	%r549, [%rd342+8];
	st.global.u32 	[%rd343+8], %r549;
	ld.global.u32 	%r550, [%rd342+12];
	st.global.u32 	[%rd343+12], %r550;
	ld.global.u32 	%r551, [%rd342+16];
	st.global.u32 	[%rd343+16], %r551;
	ld.global.u32 	%r552, [%rd342+20];
	st.global.u32 	[%rd343+20], %r552;
	ld.global.u32 	%r553, [%rd342+24];
	st.global.u32 	[%rd343+24], %r553;
	ld.global.u32 	%r554, [%rd342+28];
	st.global.u32 	[%rd343+28], %r554;
	add.s32 	%r997, %r997, 8;
$L__BB1_121:
	setp.eq.s32 	%p100, %r5, 0;
	@%p100 bra 	$L__BB1_128;
	setp.lt.u32 	%p101, %r6, 3;
	@%p101 bra 	$L__BB1_124;
	mul.wide.u32 	%rd344, %r997, 4;
	add.s64 	%rd345, %rd6, %rd344;
	ld.global.u32 	%r555, [%rd345];
	add.s64 	%rd346, %rd2, %rd344;
	st.global.u32 	[%rd346], %r555;
	ld.global.u32 	%r556, [%rd345+4];
	st.global.u32 	[%rd346+4], %r556;
	ld.global.u32 	%r557, [%rd345+8];
	st.global.u32 	[%rd346+8], %r557;
	ld.global.u32 	%r558, [%rd345+12];
	st.global.u32 	[%rd346+12], %r558;
	add.s32 	%r997, %r997, 4;
$L__BB1_124:
	setp.eq.s32 	%p102, %r8, 0;
	@%p102 bra 	$L__BB1_128;
	setp.eq.s32 	%p103, %r8, 1;
	mul.wide.u32 	%rd347, %r997, 4;
	add.s64 	%rd30, %rd6, %rd347;
	ld.global.u32 	%r559, [%rd30];
	add.s64 	%rd31, %rd2, %rd347;
	st.global.u32 	[%rd31], %r559;
	@%p103 bra 	$L__BB1_128;
	setp.eq.s32 	%p104, %r8, 2;
	ld.global.u32 	%r560, [%rd30+4];
	st.global.u32 	[%rd31+4], %r560;
	@%p104 bra 	$L__BB1_128;
	ld.global.u32 	%r561, [%rd30+8];
	st.global.u32 	[%rd31+8], %r561;
$L__BB1_128:
	mov.b32 	%r1001, 0;
	@%p96 bra 	$L__BB1_131;
	mov.b32 	%r1003, 0;
$L__BB1_130:
	.pragma "nounroll";
	mul.wide.u32 	%rd348, %r1003, 4;
	add.s64 	%rd349, %rd2, %rd348;
	ld.global.u32 	%r564, [%rd349];
	not.b32 	%r565, %r564;
	add.s32 	%r566, %r189, %r565;
	st.global.u32 	[%rd349], %r566;
	ld.global.u32 	%r567, [%rd349+4];
	not.b32 	%r568, %r567;
	add.s32 	%r569, %r189, %r568;
	st.global.u32 	[%rd349+4], %r569;
	ld.global.u32 	%r570, [%rd349+8];
	not.b32 	%r571, %r570;
	add.s32 	%r572, %r189, %r571;
	st.global.u32 	[%rd349+8], %r572;
	ld.global.u32 	%r573, [%rd349+12];
	not.b32 	%r574, %r573;
	add.s32 	%r575, %r189, %r574;
	st.global.u32 	[%rd349+12], %r575;
	ld.global.u32 	%r576, [%rd349+16];
	not.b32 	%r577, %r576;
	add.s32 	%r578, %r189, %r577;
	st.global.u32 	[%rd349+16], %r578;
	ld.global.u32 	%r579, [%rd349+20];
	not.b32 	%r580, %r579;
	add.s32 	%r581, %r189, %r580;
	st.global.u32 	[%rd349+20], %r581;
	ld.global.u32 	%r582, [%rd349+24];
	not.b32 	%r583, %r582;
	add.s32 	%r584, %r189, %r583;
	st.global.u32 	[%rd349+24], %r584;
	ld.global.u32 	%r585, [%rd349+28];
	not.b32 	%r586, %r585;
	add.s32 	%r587, %r189, %r586;
	st.global.u32 	[%rd349+28], %r587;
	ld.global.u32 	%r588, [%rd349+32];
	not.b32 	%r589, %r588;
	add.s32 	%r590, %r189, %r589;
	st.global.u32 	[%rd349+32], %r590;
	ld.global.u32 	%r591, [%rd349+36];
	not.b32 	%r592, %r591;
	add.s32 	%r593, %r189, %r592;
	st.global.u32 	[%rd349+36], %r593;
	ld.global.u32 	%r594, [%rd349+40];
	not.b32 	%r595, %r594;
	add.s32 	%r596, %r189, %r595;
	st.global.u32 	[%rd349+40], %r596;
	ld.global.u32 	%r597, [%rd349+44];
	not.b32 	%r598, %r597;
	add.s32 	%r599, %r189, %r598;
	st.global.u32 	[%rd349+44], %r599;
	ld.global.u32 	%r600, [%rd349+48];
	not.b32 	%r601, %r600;
	add.s32 	%r602, %r189, %r601;
	st.global.u32 	[%rd349+48], %r602;
	ld.global.u32 	%r603, [%rd349+52];
	not.b32 	%r604, %r603;
	add.s32 	%r605, %r189, %r604;
	st.global.u32 	[%rd349+52], %r605;
	ld.global.u32 	%r606, [%rd349+56];
	not.b32 	%r607, %r606;
	add.s32 	%r608, %r189, %r607;
	st.global.u32 	[%rd349+56], %r608;
	ld.global.u32 	%r609, [%rd349+60];
	not.b32 	%r610, %r609;
	add.s32 	%r611, %r189, %r610;
	st.global.u32 	[%rd349+60], %r611;
	add.s32 	%r1003, %r1003, 16;
	setp.eq.s32 	%p106, %r1003, %r7;
	mov.u32 	%r1001, %r7;
	@%p106 bra 	$L__BB1_131;
	bra.uni 	$L__BB1_130;
$L__BB1_131:
	@%p98 bra 	$L__BB1_141;
	setp.lt.u32 	%p108, %r4, 7;
	@%p108 bra 	$L__BB1_134;
	mul.wide.u32 	%rd350, %r1001, 4;
	add.s64 	%rd351, %rd2, %rd350;
	ld.global.u32 	%r612, [%rd351];
	not.b32 	%r613, %r612;
	add.s32 	%r614, %r189, %r613;
	st.global.u32 	[%rd351], %r614;
	ld.global.u32 	%r615, [%rd351+4];
	not.b32 	%r616, %r615;
	add.s32 	%r617, %r189, %r616;
	st.global.u32 	[%rd351+4], %r617;
	ld.global.u32 	%r618, [%rd351+8];
	not.b32 	%r619, %r618;
	add.s32 	%r620, %r189, %r619;
	st.global.u32 	[%rd351+8], %r620;
	ld.global.u32 	%r621, [%rd351+12];
	not.b32 	%r622, %r621;
	add.s32 	%r623, %r189, %r622;
	st.global.u32 	[%rd351+12], %r623;
	ld.global.u32 	%r624, [%rd351+16];
	not.b32 	%r625, %r624;
	add.s32 	%r626, %r189, %r625;
	st.global.u32 	[%rd351+16], %r626;
	ld.global.u32 	%r627, [%rd351+20];
	not.b32 	%r628, %r627;
	add.s32 	%r629, %r189, %r628;
	st.global.u32 	[%rd351+20], %r629;
	ld.global.u32 	%r630, [%rd351+24];
	not.b32 	%r631, %r630;
	add.s32 	%r632, %r189, %r631;
	st.global.u32 	[%rd351+24], %r632;
	ld.global.u32 	%r633, [%rd351+28];
	not.b32 	%r634, %r633;
	add.s32 	%r635, %r189, %r634;
	st.global.u32 	[%rd351+28], %r635;
	add.s32 	%r1001, %r1001, 8;
$L__BB1_134:
	setp.eq.s32 	%p109, %r5, 0;
	@%p109 bra 	$L__BB1_141;
	setp.lt.u32 	%p110, %r6, 3;
	@%p110 bra 	$L__BB1_137;
	mul.wide.u32 	%rd352, %r1001, 4;
	add.s64 	%rd353, %rd2, %rd352;
	ld.global.u32 	%r636, [%rd353];
	not.b32 	%r637, %r636;
	add.s32 	%r638, %r189, %r637;
	st.global.u32 	[%rd353], %r638;
	ld.global.u32 	%r639, [%rd353+4];
	not.b32 	%r640, %r639;
	add.s32 	%r641, %r189, %r640;
	st.global.u32 	[%rd353+4], %r641;
	ld.global.u32 	%r642, [%rd353+8];
	not.b32 	%r643, %r642;
	add.s32 	%r644, %r189, %r643;
	st.global.u32 	[%rd353+8], %r644;
	ld.global.u32 	%r645, [%rd353+12];
	not.b32 	%r646, %r645;
	add.s32 	%r647, %r189, %r646;
	st.global.u32 	[%rd353+12], %r647;
	add.s32 	%r1001, %r1001, 4;
$L__BB1_137:
	setp.eq.s32 	%p111, %r8, 0;
	@%p111 bra 	$L__BB1_141;
	setp.eq.s32 	%p112, %r8, 1;
	mul.wide.u32 	%rd354, %r1001, 4;
	add.s64 	%rd32, %rd2, %rd354;
	ld.global.u32 	%r648, [%rd32];
	not.b32 	%r649, %r648;
	add.s32 	%r650, %r189, %r649;
	st.global.u32 	[%rd32], %r650;
	@%p112 bra 	$L__BB1_141;
	setp.eq.s32 	%p113, %r8, 2;
	ld.global.u32 	%r651, [%rd32+4];
	not.b32 	%r652, %r651;
	add.s32 	%r653, %r189, %r652;
	st.global.u32 	[%rd32+4], %r653;
	@%p113 bra 	$L__BB1_141;
	ld.global.u32 	%r654, [%rd32+8];
	not.b32 	%r655, %r654;
	add.s32 	%r656, %r189, %r655;
	st.global.u32 	[%rd32+8], %r656;
$L__BB1_141:
	mov.b32 	%r1004, 0;
	bra.uni 	$L__BB1_143;
$L__BB1_142:
	add.s32 	%r1004, %r1004, 1;
	setp.eq.s32 	%p116, %r1004, %r189;
	@%p116 bra 	$L__BB1_145;
$L__BB1_143:
	mul.wide.u32 	%rd355, %r1004, 4;
	add.s64 	%rd356, %rd6, %rd355;
	ld.global.u32 	%r658, [%rd356];
	add.s64 	%rd357, %rd2, %rd355;
	ld.global.u32 	%r659, [%rd357];
	sub.s32 	%r113, %r658, %r659;
	setp.eq.s32 	%p114, %r113, 0;
	@%p114 bra 	$L__BB1_142;
	setp.gt.s32 	%p115, %r113, 0;
	mov.u32 	%r1044, %r10;
	@%p115 bra 	$L__BB1_243;
$L__BB1_145:
	not.pred 	%p117, %p185;
	@%p117 bra 	$L__BB1_238;
	@%p95 bra 	$L__BB1_177;
	setp.lt.u32 	%p119, %r1, 15;
	mov.b32 	%r1006, 0;
	@%p119 bra 	$L__BB1_150;
	mov.b32 	%r1008, 0;
$L__BB1_149:
	.pragma "nounroll";
	mul.wide.u32 	%rd358, %r1008, 4;
	add.s64 	%rd359, %rd2, %rd358;
	ld.global.u32 	%r662, [%rd359];
	add.s64 	%rd360, %rd1, %rd358;
	st.global.u32 	[%rd360], %r662;
	ld.global.u32 	%r663, [%rd359+4];
	st.global.u32 	[%rd360+4], %r663;
	ld.global.u32 	%r664, [%rd359+8];
	st.global.u32 	[%rd360+8], %r664;
	ld.global.u32 	%r665, [%rd359+12];
	st.global.u32 	[%rd360+12], %r665;
	ld.global.u32 	%r666, [%rd359+16];
	st.global.u32 	[%rd360+16], %r666;
	ld.global.u32 	%r667, [%rd359+20];
	st.global.u32 	[%rd360+20], %r667;
	ld.global.u32 	%r668, [%rd359+24];
	st.global.u32 	[%rd360+24], %r668;
	ld.global.u32 	%r669, [%rd359+28];
	st.global.u32 	[%rd360+28], %r669;
	ld.global.u32 	%r670, [%rd359+32];
	st.global.u32 	[%rd360+32], %r670;
	ld.global.u32 	%r671, [%rd359+36];
	st.global.u32 	[%rd360+36], %r671;
	ld.global.u32 	%r672, [%rd359+40];
	st.global.u32 	[%rd360+40], %r672;
	ld.global.u32 	%r673, [%rd359+44];
	st.global.u32 	[%rd360+44], %r673;
	ld.global.u32 	%r674, [%rd359+48];
	st.global.u32 	[%rd360+48], %r674;
	ld.global.u32 	%r675, [%rd359+52];
	st.global.u32 	[%rd360+52], %r675;
	ld.global.u32 	%r676, [%rd359+56];
	st.global.u32 	[%rd360+56], %r676;
	ld.global.u32 	%r677, [%rd359+60];
	add.s32 	%r1008, %r1008, 16;
	st.global.u32 	[%rd360+60], %r677;
	setp.eq.s32 	%p120, %r1008, %r7;
	mov.u32 	%r1006, %r7;
	@%p120 bra 	$L__BB1_150;
	bra.uni 	$L__BB1_149;
$L__BB1_150:
	setp.eq.s32 	%p121, %r3, 0;
	@%p121 bra 	$L__BB1_160;
	setp.lt.u32 	%p122, %r4, 7;
	@%p122 bra 	$L__BB1_153;
	mul.wide.u32 	%rd361, %r1006, 4;
	add.s64 	%rd362, %rd2, %rd361;
	ld.global.u32 	%r678, [%rd362];
	add.s64 	%rd363, %rd1, %rd361;
	st.global.u32 	[%rd363], %r678;
	ld.global.u32 	%r679, [%rd362+4];
	st.global.u32 	[%rd363+4], %r679;
	ld.global.u32 	%r680, [%rd362+8];
	st.global.u32 	[%rd363+8], %r680;
	ld.global.u32 	%r681, [%rd362+12];
	st.global.u32 	[%rd363+12], %r681;
	ld.global.u32 	%r682, [%rd362+16];
	st.global.u32 	[%rd363+16], %r682;
	ld.global.u32 	%r683, [%rd362+20];
	st.global.u32 	[%rd363+20], %r683;
	ld.global.u32 	%r684, [%rd362+24];
	st.global.u32 	[%rd363+24], %r684;
	ld.global.u32 	%r685, [%rd362+28];
	st.global.u32 	[%rd363+28], %r685;
	add.s32 	%r1006, %r1006, 8;
$L__BB1_153:
	setp.eq.s32 	%p123, %r5, 0;
	@%p123 bra 	$L__BB1_160;
	setp.lt.u32 	%p124, %r6, 3;
	@%p124 bra 	$L__BB1_156;
	mul.wide.u32 	%rd364, %r1006, 4;
	add.s64 	%rd365, %rd2, %rd364;
	ld.global.u32 	%r686, [%rd365];
	add.s64 	%rd366, %rd1, %rd364;
	st.global.u32 	[%rd366], %r686;
	ld.global.u32 	%r687, [%rd365+4];
	st.global.u32 	[%rd366+4], %r687;
	ld.global.u32 	%r688, [%rd365+8];
	st.global.u32 	[%rd366+8], %r688;
	ld.global.u32 	%r689, [%rd365+12];
	st.global.u32 	[%rd366+12], %r689;
	add.s32 	%r1006, %r1006, 4;
$L__BB1_156:
	setp.eq.s32 	%p125, %r8, 0;
	@%p125 bra 	$L__BB1_160;
	setp.eq.s32 	%p126, %r8, 1;
	mul.wide.u32 	%rd367, %r1006, 4;
	add.s64 	%rd33, %rd2, %rd367;
	ld.global.u32 	%r690, [%rd33];
	add.s64 	%rd34, %rd1, %rd367;
	st.global.u32 	[%rd34], %r690;
	@%p126 bra 	$L__BB1_160;
	setp.eq.s32 	%p127, %r8, 2;
	ld.global.u32 	%r691, [%rd33+4];
	st.global.u32 	[%rd34+4], %r691;
	@%p127 bra 	$L__BB1_160;
	ld.global.u32 	%r692, [%rd33+8];
	st.global.u32 	[%rd34+8], %r692;
$L__BB1_160:
	mov.b32 	%r1011, 0;
	mov.u32 	%r1016, %r189;
	@%p119 bra 	$L__BB1_163;
	mov.b32 	%r1015, 0;
	mov.u32 	%r1016, %r189;
$L__BB1_162:
	.pragma "nounroll";
	add.s32 	%r695, %r1016, -1;
	mul.wide.u32 	%rd368, %r1015, 4;
	add.s64 	%rd369, %rd1, %rd368;
	ld.global.u32 	%r696, [%rd369];
	mul.wide.s32 	%rd370, %r696, 4;
	add.s64 	%rd371, %rd2, %rd370;
	st.global.u32 	[%rd371], %r695;
	add.s32 	%r697, %r1016, -2;
	ld.global.u32 	%r698, [%rd369+4];
	mul.wide.s32 	%rd372, %r698, 4;
	add.s64 	%rd373, %rd2, %rd372;
	st.global.u32 	[%rd373], %r697;
	add.s32 	%r699, %r1016, -3;
	ld.global.u32 	%r700, [%rd369+8];
	mul.wide.s32 	%rd374, %r700, 4;
	add.s64 	%rd375, %rd2, %rd374;
	st.global.u32 	[%rd375], %r699;
	add.s32 	%r701, %r1016, -4;
	ld.global.u32 	%r702, [%rd369+12];
	mul.wide.s32 	%rd376, %r702, 4;
	add.s64 	%rd377, %rd2, %rd376;
	st.global.u32 	[%rd377], %r701;
	add.s32 	%r703, %r1016, -5;
	ld.global.u32 	%r704, [%rd369+16];
	mul.wide.s32 	%rd378, %r704, 4;
	add.s64 	%rd379, %rd2, %rd378;
	st.global.u32 	[%rd379], %r703;
	add.s32 	%r705, %r1016, -6;
	ld.global.u32 	%r706, [%rd369+20];
	mul.wide.s32 	%rd380, %r706, 4;
	add.s64 	%rd381, %rd2, %rd380;
	st.global.u32 	[%rd381], %r705;
	add.s32 	%r707, %r1016, -7;
	ld.global.u32 	%r708, [%rd369+24];
	mul.wide.s32 	%rd382, %r708, 4;
	add.s64 	%rd383, %rd2, %rd382;
	st.global.u32 	[%rd383], %r707;
	add.s32 	%r709, %r1016, -8;
	ld.global.u32 	%r710, [%rd369+28];
	mul.wide.s32 	%rd384, %r710, 4;
	add.s64 	%rd385, %rd2, %rd384;
	st.global.u32 	[%rd385], %r709;
	add.s32 	%r711, %r1016, -9;
	ld.global.u32 	%r712, [%rd369+32];
	mul.wide.s32 	%rd386, %r712, 4;
	add.s64 	%rd387, %rd2, %rd386;
	st.global.u32 	[%rd387], %r711;
	add.s32 	%r713, %r1016, -10;
	ld.global.u32 	%r714, [%rd369+36];
	mul.wide.s32 	%rd388, %r714, 4;
	add.s64 	%rd389, %rd2, %rd388;
	st.global.u32 	[%rd389], %r713;
	add.s32 	%r715, %r1016, -11;
	ld.global.u32 	%r716, [%rd369+40];
	mul.wide.s32 	%rd390, %r716, 4;
	add.s64 	%rd391, %rd2, %rd390;
	st.global.u32 	[%rd391], %r715;
	add.s32 	%r717, %r1016, -12;
	ld.global.u32 	%r718, [%rd369+44];
	mul.wide.s32 	%rd392, %r718, 4;
	add.s64 	%rd393, %rd2, %rd392;
	st.global.u32 	[%rd393], %r717;
	add.s32 	%r719, %r1016, -13;
	ld.global.u32 	%r720, [%rd369+48];
	mul.wide.s32 	%rd394, %r720, 4;
	add.s64 	%rd395, %rd2, %rd394;
	st.global.u32 	[%rd395], %r719;
	add.s32 	%r721, %r1016, -14;
	ld.global.u32 	%r722, [%rd369+52];
	mul.wide.s32 	%rd396, %r722, 4;
	add.s64 	%rd397, %rd2, %rd396;
	st.global.u32 	[%rd397], %r721;
	add.s32 	%r723, %r1016, -15;
	ld.global.u32 	%r724, [%rd369+56];
	mul.wide.s32 	%rd398, %r724, 4;
	add.s64 	%rd399, %rd2, %rd398;
	st.global.u32 	[%rd399], %r723;
	add.s32 	%r1016, %r1016, -16;
	add.s32 	%r1015, %r1015, 16;
	ld.global.u32 	%r725, [%rd369+60];
	mul.wide.s32 	%rd400, %r725, 4;
	add.s64 	%rd401, %rd2, %rd400;
	st.global.u32 	[%rd401], %r1016;
	setp.eq.s32 	%p129, %r1015, %r7;
	mov.u32 	%r1011, %r7;
	@%p129 bra 	$L__BB1_163;
	bra.uni 	$L__BB1_162;
$L__BB1_163:
	@%p121 bra 	$L__BB1_173;
	setp.lt.u32 	%p131, %r4, 7;
	@%p131 bra 	$L__BB1_166;
	add.s32 	%r726, %r1016, -1;
	mul.wide.u32 	%rd402, %r1011, 4;
	add.s64 	%rd403, %rd1, %rd402;
	ld.global.u32 	%r727, [%rd403];
	mul.wide.s32 	%rd404, %r727, 4;
	add.s64 	%rd405, %rd2, %rd404;
	st.global.u32 	[%rd405], %r726;
	add.s32 	%r728, %r1016, -2;
	ld.global.u32 	%r729, [%rd403+4];
	mul.wide.s32 	%rd406, %r729, 4;
	add.s64 	%rd407, %rd2, %rd406;
	st.global.u32 	[%rd407], %r728;
	add.s32 	%r730, %r1016, -3;
	ld.global.u32 	%r731, [%rd403+8];
	mul.wide.s32 	%rd408, %r731, 4;
	add.s64 	%rd409, %rd2, %rd408;
	st.global.u32 	[%rd409], %r730;
	add.s32 	%r732, %r1016, -4;
	ld.global.u32 	%r733, [%rd403+12];
	mul.wide.s32 	%rd410, %r733, 4;
	add.s64 	%rd411, %rd2, %rd410;
	st.global.u32 	[%rd411], %r732;
	add.s32 	%r734, %r1016, -5;
	ld.global.u32 	%r735, [%rd403+16];
	mul.wide.s32 	%rd412, %r735, 4;
	add.s64 	%rd413, %rd2, %rd412;
	st.global.u32 	[%rd413], %r734;
	add.s32 	%r736, %r1016, -6;
	ld.global.u32 	%r737, [%rd403+20];
	mul.wide.s32 	%rd414, %r737, 4;
	add.s64 	%rd415, %rd2, %rd414;
	st.global.u32 	[%rd415], %r736;
	add.s32 	%r738, %r1016, -7;
	ld.global.u32 	%r739, [%rd403+24];
	mul.wide.s32 	%rd416, %r739, 4;
	add.s64 	%rd417, %rd2, %rd416;
	st.global.u32 	[%rd417], %r738;
	add.s32 	%r1016, %r1016, -8;
	ld.global.u32 	%r740, [%rd403+28];
	mul.wide.s32 	%rd418, %r740, 4;
	add.s64 	%rd419, %rd2, %rd418;
	st.global.u32 	[%rd419], %r1016;
	add.s32 	%r1011, %r1011, 8;
$L__BB1_166:
	setp.eq.s32 	%p132, %r5, 0;
	@%p132 bra 	$L__BB1_173;
	setp.lt.u32 	%p133, %r6, 3;
	@%p133 bra 	$L__BB1_169;
	add.s32 	%r741, %r1016, -1;
	mul.wide.u32 	%rd420, %r1011, 4;
	add.s64 	%rd421, %rd1, %rd420;
	ld.global.u32 	%r742, [%rd421];
	mul.wide.s32 	%rd422, %r742, 4;
	add.s64 	%rd423, %rd2, %rd422;
	st.global.u32 	[%rd423], %r741;
	add.s32 	%r743, %r1016, -2;
	ld.global.u32 	%r744, [%rd421+4];
	mul.wide.s32 	%rd424, %r744, 4;
	add.s64 	%rd425, %rd2, %rd424;
	st.global.u32 	[%rd425], %r743;
	add.s32 	%r745, %r1016, -3;
	ld.global.u32 	%r746, [%rd421+8];
	mul.wide.s32 	%rd426, %r746, 4;
	add.s64 	%rd427, %rd2, %rd426;
	st.global.u32 	[%rd427], %r745;
	add.s32 	%r1016, %r1016, -4;
	ld.global.u32 	%r747, [%rd421+12];
	mul.wide.s32 	%rd428, %r747, 4;
	add.s64 	%rd429, %rd2, %rd428;
	st.global.u32 	[%rd429], %r1016;
	add.s32 	%r1011, %r1011, 4;
$L__BB1_169:
	setp.eq.s32 	%p134, %r8, 0;
	@%p134 bra 	$L__BB1_173;
	setp.eq.s32 	%p135, %r8, 1;
	add.s32 	%r748, %r1016, -1;
	mul.wide.u32 	%rd430, %r1011, 4;
	add.s64 	%rd35, %rd1, %rd430;
	ld.global.u32 	%r749, [%rd35];
	mul.wide.s32 	%rd431, %r749, 4;
	add.s64 	%rd432, %rd2, %rd431;
	st.global.u32 	[%rd432], %r748;
	@%p135 bra 	$L__BB1_173;
	setp.eq.s32 	%p136, %r8, 2;
	add.s32 	%r750, %r1016, -2;
	ld.global.u32 	%r751, [%rd35+4];
	mul.wide.s32 	%rd433, %r751, 4;
	add.s64 	%rd434, %rd2, %rd433;
	st.global.u32 	[%rd434], %r750;
	@%p136 bra 	$L__BB1_173;
	add.s32 	%r752, %r1016, -3;
	ld.global.u32 	%r753, [%rd35+8];
	mul.wide.s32 	%rd435, %r753, 4;
	add.s64 	%rd436, %rd2, %rd435;
	st.global.u32 	[%rd436], %r752;
$L__BB1_173:
	mov.b32 	%r1017, 0;
	bra.uni 	$L__BB1_175;
$L__BB1_174:
	add.s32 	%r1017, %r1017, 1;
	setp.eq.s32 	%p139, %r1017, %r189;
	@%p139 bra 	$L__BB1_177;
$L__BB1_175:
	mul.wide.u32 	%rd437, %r1017, 4;
	add.s64 	%rd438, %rd6, %rd437;
	ld.global.u32 	%r755, [%rd438];
	add.s64 	%rd439, %rd2, %rd437;
	ld.global.u32 	%r756, [%rd439];
	sub.s32 	%r137, %r755, %r756;
	setp.eq.s32 	%p137, %r137, 0;
	@%p137 bra 	$L__BB1_174;
	setp.gt.s32 	%p138, %r137, 0;
	mov.u32 	%r1044, %r10;
	@%p138 bra 	$L__BB1_243;
$L__BB1_177:
	or.pred  	%p141, %p186, %p95;
	@%p141 bra 	$L__BB1_238;
	setp.lt.u32 	%p142, %r1, 15;
	mov.b32 	%r1019, 0;
	@%p142 bra 	$L__BB1_181;
	mov.b32 	%r1021, 0;
$L__BB1_180:
	.pragma "nounroll";
	mul.wide.u32 	%rd440, %r1021, 4;
	add.s64 	%rd441, %rd2, %rd440;
	ld.global.u32 	%r759, [%rd441];
	add.s64 	%rd442, %rd1, %rd440;
	st.global.u32 	[%rd442], %r759;
	ld.global.u32 	%r760, [%rd441+4];
	st.global.u32 	[%rd442+4], %r760;
	ld.global.u32 	%r761, [%rd441+8];
	st.global.u32 	[%rd442+8], %r761;
	ld.global.u32 	%r762, [%rd441+12];
	st.global.u32 	[%rd442+12], %r762;
	ld.global.u32 	%r763, [%rd441+16];
	st.global.u32 	[%rd442+16], %r763;
	ld.global.u32 	%r764, [%rd441+20];
	st.global.u32 	[%rd442+20], %r764;
	ld.global.u32 	%r765, [%rd441+24];
	st.global.u32 	[%rd442+24], %r765;
	ld.global.u32 	%r766, [%rd441+28];
	st.global.u32 	[%rd442+28], %r766;
	ld.global.u32 	%r767, [%rd441+32];
	st.global.u32 	[%rd442+32], %r767;
	ld.global.u32 	%r768, [%rd441+36];
	st.global.u32 	[%rd442+36], %r768;
	ld.global.u32 	%r769, [%rd441+40];
	st.global.u32 	[%rd442+40], %r769;
	ld.global.u32 	%r770, [%rd441+44];
	st.global.u32 	[%rd442+44], %r770;
	ld.global.u32 	%r771, [%rd441+48];
	st.global.u32 	[%rd442+48], %r771;
	ld.global.u32 	%r772, [%rd441+52];
	st.global.u32 	[%rd442+52], %r772;
	ld.global.u32 	%r773, [%rd441+56];
	st.global.u32 	[%rd442+56], %r773;
	ld.global.u32 	%r774, [%rd441+60];
	add.s32 	%r1021, %r1021, 16;
	st.global.u32 	[%rd442+60], %r774;
	setp.eq.s32 	%p143, %r1021, %r7;
	mov.u32 	%r1019, %r7;
	@%p143 bra 	$L__BB1_181;
	bra.uni 	$L__BB1_180;
$L__BB1_181:
	setp.eq.s32 	%p144, %r3, 0;
	@%p144 bra 	$L__BB1_191;
	setp.lt.u32 	%p145, %r4, 7;
	@%p145 bra 	$L__BB1_184;
	mul.wide.u32 	%rd443, %r1019, 4;
	add.s64 	%rd444, %rd2, %rd443;
	ld.global.u32 	%r775, [%rd444];
	add.s64 	%rd445, %rd1, %rd443;
	st.global.u32 	[%rd445], %r775;
	ld.global.u32 	%r776, [%rd444+4];
	st.global.u32 	[%rd445+4], %r776;
	ld.global.u32 	%r777, [%rd444+8];
	st.global.u32 	[%rd445+8], %r777;
	ld.global.u32 	%r778, [%rd444+12];
	st.global.u32 	[%rd445+12], %r778;
	ld.global.u32 	%r779, [%rd444+16];
	st.global.u32 	[%rd445+16], %r779;
	ld.global.u32 	%r780, [%rd444+20];
	st.global.u32 	[%rd445+20], %r780;
	ld.global.u32 	%r781, [%rd444+24];
	st.global.u32 	[%rd445+24], %r781;
	ld.global.u32 	%r782, [%rd444+28];
	st.global.u32 	[%rd445+28], %r782;
	add.s32 	%r1019, %r1019, 8;
$L__BB1_184:
	setp.eq.s32 	%p146, %r5, 0;
	@%p146 bra 	$L__BB1_191;
	setp.lt.u32 	%p147, %r6, 3;
	@%p147 bra 	$L__BB1_187;
	mul.wide.u32 	%rd446, %r1019, 4;
	add.s64 	%rd447, %rd2, %rd446;
	ld.global.u32 	%r783, [%rd447];
	add.s64 	%rd448, %rd1, %rd446;
	st.global.u32 	[%rd448], %r783;
	ld.global.u32 	%r784, [%rd447+4];
	st.global.u32 	[%rd448+4], %r784;
	ld.global.u32 	%r785, [%rd447+8];
	st.global.u32 	[%rd448+8], %r785;
	ld.global.u32 	%r786, [%rd447+12];
	st.global.u32 	[%rd448+12], %r786;
	add.s32 	%r1019, %r1019, 4;
$L__BB1_187:
	setp.eq.s32 	%p148, %r8, 0;
	@%p148 bra 	$L__BB1_191;
	setp.eq.s32 	%p149, %r8, 1;
	mul.wide.u32 	%rd449, %r1019, 4;
	add.s64 	%rd36, %rd2, %rd449;
	ld.global.u32 	%r787, [%rd36];
	add.s64 	%rd37, %rd1, %rd449;
	st.global.u32 	[%rd37], %r787;
	@%p149 bra 	$L__BB1_191;
	setp.eq.s32 	%p150, %r8, 2;
	ld.global.u32 	%r788, [%rd36+4];
	st.global.u32 	[%rd37+4], %r788;
	@%p150 bra 	$L__BB1_191;
	ld.global.u32 	%r789, [%rd36+8];
	st.global.u32 	[%rd37+8], %r789;
$L__BB1_191:
	mov.b32 	%r1024, 0;
	mov.u32 	%r1029, %r189;
	@%p142 bra 	$L__BB1_194;
	mov.b32 	%r1028, 0;
	mov.u32 	%r1029, %r189;
$L__BB1_193:
	.pragma "nounroll";
	add.s32 	%r792, %r1029, -1;
	mul.wide.u32 	%rd450, %r1028, 4;
	add.s64 	%rd451, %rd1, %rd450;
	ld.global.u32 	%r793, [%rd451];
	mul.wide.s32 	%rd452, %r793, 4;
	add.s64 	%rd453, %rd2, %rd452;
	st.global.u32 	[%rd453], %r792;
	add.s32 	%r794, %r1029, -2;
	ld.global.u32 	%r795, [%rd451+4];
	mul.wide.s32 	%rd454, %r795, 4;
	add.s64 	%rd455, %rd2, %rd454;
	st.global.u32 	[%rd455], %r794;
	add.s32 	%r796, %r1029, -3;
	ld.global.u32 	%r797, [%rd451+8];
	mul.wide.s32 	%rd456, %r797, 4;
	add.s64 	%rd457, %rd2, %rd456;
	st.global.u32 	[%rd457], %r796;
	add.s32 	%r798, %r1029, -4;
	ld.global.u32 	%r799, [%rd451+12];
	mul.wide.s32 	%rd458, %r799, 4;
	add.s64 	%rd459, %rd2, %rd458;
	st.global.u32 	[%rd459], %r798;
	add.s32 	%r800, %r1029, -5;
	ld.global.u32 	%r801, [%rd451+16];
	mul.wide.s32 	%rd460, %r801, 4;
	add.s64 	%rd461, %rd2, %rd460;
	st.global.u32 	[%rd461], %r800;
	add.s32 	%r802, %r1029, -6;
	ld.global.u32 	%r803, [%rd451+20];
	mul.wide.s32 	%rd462, %r803, 4;
	add.s64 	%rd463, %rd2, %rd462;
	st.global.u32 	[%rd463], %r802;
	add.s32 	%r804, %r1029, -7;
	ld.global.u32 	%r805, [%rd451+24];
	mul.wide.s32 	%rd464, %r805, 4;
	add.s64 	%rd465, %rd2, %rd464;
	st.global.u32 	[%rd465], %r804;
	add.s32 	%r806, %r1029, -8;
	ld.global.u32 	%r807, [%rd451+28];
	mul.wide.s32 	%rd466, %r807, 4;
	add.s64 	%rd467, %rd2, %rd466;
	st.global.u32 	[%rd467], %r806;
	add.s32 	%r808, %r1029, -9;
	ld.global.u32 	%r809, [%rd451+32];
	mul.wide.s32 	%rd468, %r809, 4;
	add.s64 	%rd469, %rd2, %rd468;
	st.global.u32 	[%rd469], %r808;
	add.s32 	%r810, %r1029, -10;
	ld.global.u32 	%r811, [%rd451+36];
	mul.wide.s32 	%rd470, %r811, 4;
	add.s64 	%rd471, %rd2, %rd470;
	st.global.u32 	[%rd471], %r810;
	add.s32 	%r812, %r1029, -11;
	ld.global.u32 	%r813, [%rd451+40];
	mul.wide.s32 	%rd472, %r813, 4;
	add.s64 	%rd473, %rd2, %rd472;
	st.global.u32 	[%rd473], %r812;
	add.s32 	%r814, %r1029, -12;
	ld.global.u32 	%r815, [%rd451+44];
	mul.wide.s32 	%rd474, %r815, 4;
	add.s64 	%rd475, %rd2, %rd474;
	st.global.u32 	[%rd475], %r814;
	add.s32 	%r816, %r1029, -13;
	ld.global.u32 	%r817, [%rd451+48];
	mul.wide.s32 	%rd476, %r817, 4;
	add.s64 	%rd477, %rd2, %rd476;
	st.global.u32 	[%rd477], %r816;
	add.s32 	%r818, %r1029, -14;
	ld.global.u32 	%r819, [%rd451+52];
	mul.wide.s32 	%rd478, %r819, 4;
	add.s64 	%rd479, %rd2, %rd478;
	st.global.u32 	[%rd479], %r818;
	add.s32 	%r820, %r1029, -15;
	ld.global.u32 	%r821, [%rd451+56];
	mul.wide.s32 	%rd480, %r821, 4;
	add.s64 	%rd481, %rd2, %rd480;
	st.global.u32 	[%rd481], %r820;
	add.s32 	%r1029, %r1029, -16;
	add.s32 	%r1028, %r1028, 16;
	ld.global.u32 	%r822, [%rd451+60];
	mul.wide.s32 	%rd482, %r822, 4;
	add.s64 	%rd483, %rd2, %rd482;
	st.global.u32 	[%rd483], %r1029;
	setp.eq.s32 	%p152, %r1028, %r7;
	mov.u32 	%r1024, %r7;
	@%p152 bra 	$L__BB1_194;
	bra.uni 	$L__BB1_193;
$L__BB1_194:
	@%p144 bra 	$L__BB1_204;
	setp.lt.u32 	%p154, %r4, 7;
	@%p154 bra 	$L__BB1_197;
	add.s32 	%r823, %r1029, -1;
	mul.wide.u32 	%rd484, %r1024, 4;
	add.s64 	%rd485, %rd1, %rd484;
	ld.global.u32 	%r824, [%rd485];
	mul.wide.s32 	%rd486, %r824, 4;
	add.s64 	%rd487, %rd2, %rd486;
	st.global.u32 	[%rd487], %r823;
	add.s32 	%r825, %r1029, -2;
	ld.global.u32 	%r826, [%rd485+4];
	mul.wide.s32 	%rd488, %r826, 4;
	add.s64 	%rd489, %rd2, %rd488;
	st.global.u32 	[%rd489], %r825;
	add.s32 	%r827, %r1029, -3;
	ld.global.u32 	%r828, [%rd485+8];
	mul.wide.s32 	%rd490, %r828, 4;
	add.s64 	%rd491, %rd2, %rd490;
	st.global.u32 	[%rd491], %r827;
	add.s32 	%r829, %r1029, -4;
	ld.global.u32 	%r830, [%rd485+12];
	mul.wide.s32 	%rd492, %r830, 4;
	add.s64 	%rd493, %rd2, %rd492;
	st.global.u32 	[%rd493], %r829;
	add.s32 	%r831, %r1029, -5;
	ld.global.u32 	%r832, [%rd485+16];
	mul.wide.s32 	%rd494, %r832, 4;
	add.s64 	%rd495, %rd2, %rd494;
	st.global.u32 	[%rd495], %r831;
	add.s32 	%r833, %r1029, -6;
	ld.global.u32 	%r834, [%rd485+20];
	mul.wide.s32 	%rd496, %r834, 4;
	add.s64 	%rd497, %rd2, %rd496;
	st.global.u32 	[%rd497], %r833;
	add.s32 	%r835, %r1029, -7;
	ld.global.u32 	%r836, [%rd485+24];
	mul.wide.s32 	%rd498, %r836, 4;
	add.s64 	%rd499, %rd2, %rd498;
	st.global.u32 	[%rd499], %r835;
	add.s32 	%r1029, %r1029, -8;
	ld.global.u32 	%r837, [%rd485+28];
	mul.wide.s32 	%rd500, %r837, 4;
	add.s64 	%rd501, %rd2, %rd500;
	st.global.u32 	[%rd501], %r1029;
	add.s32 	%r1024, %r1024, 8;
$L__BB1_197:
	setp.eq.s32 	%p155, %r5, 0;
	@%p155 bra 	$L__BB1_204;
	setp.lt.u32 	%p156, %r6, 3;
	@%p156 bra 	$L__BB1_200;
	add.s32 	%r838, %r1029, -1;
	mul.wide.u32 	%rd502, %r1024, 4;
	add.s64 	%rd503, %rd1, %rd502;
	ld.global.u32 	%r839, [%rd503];
	mul.wide.s32 	%rd504, %r839, 4;
	add.s64 	%rd505, %rd2, %rd504;
	st.global.u32 	[%rd505], %r838;
	add.s32 	%r840, %r1029, -2;
	ld.global.u32 	%r841, [%rd503+4];
	mul.wide.s32 	%rd506, %r841, 4;
	add.s64 	%rd507, %rd2, %rd506;
	st.global.u32 	[%rd507], %r840;
	add.s32 	%r842, %r1029, -3;
	ld.global.u32 	%r843, [%rd503+8];
	mul.wide.s32 	%rd508, %r843, 4;
	add.s64 	%rd509, %rd2, %rd508;
	st.global.u32 	[%rd509], %r842;
	add.s32 	%r1029, %r1029, -4;
	ld.global.u32 	%r844, [%rd503+12];
	mul.wide.s32 	%rd510, %r844, 4;
	add.s64 	%rd511, %rd2, %rd510;
	st.global.u32 	[%rd511], %r1029;
	add.s32 	%r1024, %r1024, 4;
$L__BB1_200:
	setp.eq.s32 	%p157, %r8, 0;
	@%p157 bra 	$L__BB1_204;
	setp.eq.s32 	%p158, %r8, 1;
	add.s32 	%r845, %r1029, -1;
	mul.wide.u32 	%rd512, %r1024, 4;
	add.s64 	%rd38, %rd1, %rd512;
	ld.global.u32 	%r846, [%rd38];
	mul.wide.s32 	%rd513, %r846, 4;
	add.s64 	%rd514, %rd2, %rd513;
	st.global.u32 	[%rd514], %r845;
	@%p158 bra 	$L__BB1_204;
	setp.eq.s32 	%p159, %r8, 2;
	add.s32 	%r847, %r1029, -2;
	ld.global.u32 	%r848, [%rd38+4];
	mul.wide.s32 	%rd515, %r848, 4;
	add.s64 	%rd516, %rd2, %rd515;
	st.global.u32 	[%rd516], %r847;
	@%p159 bra 	$L__BB1_204;
	add.s32 	%r849, %r1029, -3;
	ld.global.u32 	%r850, [%rd38+8];
	mul.wide.s32 	%rd517, %r850, 4;
	add.s64 	%rd518, %rd2, %rd517;
	st.global.u32 	[%rd518], %r849;
$L__BB1_204:
	mov.b32 	%r1030, 0;
	bra.uni 	$L__BB1_206;
$L__BB1_205:
	add.s32 	%r1030, %r1030, 1;
	setp.eq.s32 	%p162, %r1030, %r189;
	@%p162 bra 	$L__BB1_208;
$L__BB1_206:
	mul.wide.u32 	%rd519, %r1030, 4;
	add.s64 	%rd520, %rd6, %rd519;
	ld.global.u32 	%r852, [%rd520];
	add.s64 	%rd521, %rd2, %rd519;
	ld.global.u32 	%r853, [%rd521];
	sub.s32 	%r161, %r852, %r853;
	setp.eq.s32 	%p160, %r161, 0;
	@%p160 bra 	$L__BB1_205;
	setp.gt.s32 	%p161, %r161, 0;
	mov.u32 	%r1044, %r10;
	@%p161 bra 	$L__BB1_243;
$L__BB1_208:
	mov.b32 	%r1032, 0;
	@%p142 bra 	$L__BB1_211;
	mov.b32 	%r1034, 0;
$L__BB1_210:
	.pragma "nounroll";
	mul.wide.u32 	%rd522, %r1034, 4;
	add.s64 	%rd523, %rd2, %rd522;
	ld.global.u32 	%r856, [%rd523];
	add.s64 	%rd524, %rd1, %rd522;
	st.global.u32 	[%rd524], %r856;
	ld.global.u32 	%r857, [%rd523+4];
	st.global.u32 	[%rd524+4], %r857;
	ld.global.u32 	%r858, [%rd523+8];
	st.global.u32 	[%rd524+8], %r858;
	ld.global.u32 	%r859, [%rd523+12];
	st.global.u32 	[%rd524+12], %r859;
	ld.global.u32 	%r860, [%rd523+16];
	st.global.u32 	[%rd524+16], %r860;
	ld.global.u32 	%r861, [%rd523+20];
	st.global.u32 	[%rd524+20], %r861;
	ld.global.u32 	%r862, [%rd523+24];
	st.global.u32 	[%rd524+24], %r862;
	ld.global.u32 	%r863, [%rd523+28];
	st.global.u32 	[%rd524+28], %r863;
	ld.global.u32 	%r864, [%rd523+32];
	st.global.u32 	[%rd524+32], %r864;
	ld.global.u32 	%r865, [%rd523+36];
	st.global.u32 	[%rd524+36], %r865;
	ld.global.u32 	%r866, [%rd523+40];
	st.global.u32 	[%rd524+40], %r866;
	ld.global.u32 	%r867, [%rd523+44];
	st.global.u32 	[%rd524+44], %r867;
	ld.global.u32 	%r868, [%rd523+48];
	st.global.u32 	[%rd524+48], %r868;
	ld.global.u32 	%r869, [%rd523+52];
	st.global.u32 	[%rd524+52], %r869;
	ld.global.u32 	%r870, [%rd523+56];
	st.global.u32 	[%rd524+56], %r870;
	ld.global.u32 	%r871, [%rd523+60];
	add.s32 	%r1034, %r1034, 16;
	st.global.u32 	[%rd524+60], %r871;
	setp.eq.s32 	%p164, %r1034, %r7;
	mov.u32 	%r1032, %r7;
	@%p164 bra 	$L__BB1_211;
	bra.uni 	$L__BB1_210;
$L__BB1_211:
	@%p144 bra 	$L__BB1_221;
	setp.lt.u32 	%p166, %r4, 7;
	@%p166 bra 	$L__BB1_214;
	mul.wide.u32 	%rd525, %r1032, 4;
	add.s64 	%rd526, %rd2, %rd525;
	ld.global.u32 	%r872, [%rd526];
	add.s64 	%rd527, %rd1, %rd525;
	st.global.u32 	[%rd527], %r872;
	ld.global.u32 	%r873, [%rd526+4];
	st.global.u32 	[%rd527+4], %r873;
	ld.global.u32 	%r874, [%rd526+8];
	st.global.u32 	[%rd527+8], %r874;
	ld.global.u32 	%r875, [%rd526+12];
	st.global.u32 	[%rd527+12], %r875;
	ld.global.u32 	%r876, [%rd526+16];
	st.global.u32 	[%rd527+16], %r876;
	ld.global.u32 	%r877, [%rd526+20];
	st.global.u32 	[%rd527+20], %r877;
	ld.global.u32 	%r878, [%rd526+24];
	st.global.u32 	[%rd527+24], %r878;
	ld.global.u32 	%r879, [%rd526+28];
	st.global.u32 	[%rd527+28], %r879;
	add.s32 	%r1032, %r1032, 8;
$L__BB1_214:
	setp.eq.s32 	%p167, %r5, 0;
	@%p167 bra 	$L__BB1_221;
	setp.lt.u32 	%p168, %r6, 3;
	@%p168 bra 	$L__BB1_217;
	mul.wide.u32 	%rd528, %r1032, 4;
	add.s64 	%rd529, %rd2, %rd528;
	ld.global.u32 	%r880, [%rd529];
	add.s64 	%rd530, %rd1, %rd528;
	st.global.u32 	[%rd530], %r880;
	ld.global.u32 	%r881, [%rd529+4];
	st.global.u32 	[%rd530+4], %r881;
	ld.global.u32 	%r882, [%rd529+8];
	st.global.u32 	[%rd530+8], %r882;
	ld.global.u32 	%r883, [%rd529+12];
	st.global.u32 	[%rd530+12], %r883;
	add.s32 	%r1032, %r1032, 4;
$L__BB1_217:
	setp.eq.s32 	%p169, %r8, 0;
	@%p169 bra 	$L__BB1_221;
	setp.eq.s32 	%p170, %r8, 1;
	mul.wide.u32 	%rd531, %r1032, 4;
	add.s64 	%rd39, %rd2, %rd531;
	ld.global.u32 	%r884, [%rd39];
	add.s64 	%rd40, %rd1, %rd531;
	st.global.u32 	[%rd40], %r884;
	@%p170 bra 	$L__BB1_221;
	setp.eq.s32 	%p171, %r8, 2;
	ld.global.u32 	%r885, [%rd39+4];
	st.global.u32 	[%rd40+4], %r885;
	@%p171 bra 	$L__BB1_221;
	ld.global.u32 	%r886, [%rd39+8];
	st.global.u32 	[%rd40+8], %r886;
$L__BB1_221:
	mov.b32 	%r1037, 0;
	mov.u32 	%r1042, %r189;
	@%p142 bra 	$L__BB1_224;
	mov.b32 	%r1041, 0;
	mov.u32 	%r1042, %r189;
$L__BB1_223:
	.pragma "nounroll";
	add.s32 	%r889, %r1042, -1;
	mul.wide.u32 	%rd532, %r1041, 4;
	add.s64 	%rd533, %rd1, %rd532;
	ld.global.u32 	%r890, [%rd533];
	mul.wide.s32 	%rd534, %r890, 4;
	add.s64 	%rd535, %rd2, %rd534;
	st.global.u32 	[%rd535], %r889;
	add.s32 	%r891, %r1042, -2;
	ld.global.u32 	%r892, [%rd533+4];
	mul.wide.s32 	%rd536, %r892, 4;
	add.s64 	%rd537, %rd2, %rd536;
	st.global.u32 	[%rd537], %r891;
	add.s32 	%r893, %r1042, -3;
	ld.global.u32 	%r894, [%rd533+8];
	mul.wide.s32 	%rd538, %r894, 4;
	add.s64 	%rd539, %rd2, %rd538;
	st.global.u32 	[%rd539], %r893;
	add.s32 	%r895, %r1042, -4;
	ld.global.u32 	%r896, [%rd533+12];
	mul.wide.s32 	%rd540, %r896, 4;
	add.s64 	%rd541, %rd2, %rd540;
	st.global.u32 	[%rd541], %r895;
	add.s32 	%r897, %r1042, -5;
	ld.global.u32 	%r898, [%rd533+16];
	mul.wide.s32 	%rd542, %r898, 4;
	add.s64 	%rd543, %rd2, %rd542;
	st.global.u32 	[%rd543], %r897;
	add.s32 	%r899, %r1042, -6;
	ld.global.u32 	%r900, [%rd533+20];
	mul.wide.s32 	%rd544, %r900, 4;
	add.s64 	%rd545, %rd2, %rd544;
	st.global.u32 	[%rd545], %r899;
	add.s32 	%r901, %r1042, -7;
	ld.global.u32 	%r902, [%rd533+24];
	mul.wide.s32 	%rd546, %r902, 4;
	add.s64 	%rd547, %rd2, %rd546;
	st.global.u32 	[%rd547], %r901;
	add.s32 	%r903, %r1042, -8;
	ld.global.u32 	%r904, [%rd533+28];
	mul.wide.s32 	%rd548, %r904, 4;
	add.s64 	%rd549, %rd2, %rd548;
	st.global.u32 	[%rd549], %r903;
	add.s32 	%r905, %r1042, -9;
	ld.global.u32 	%r906, [%rd533+32];
	mul.wide.s32 	%rd550, %r906, 4;
	add.s64 	%rd551, %rd2, %rd550;
	st.global.u32 	[%rd551], %r905;
	add.s32 	%r907, %r1042, -10;
	ld.global.u32 	%r908, [%rd533+36];
	mul.wide.s32 	%rd552, %r908, 4;
	add.s64 	%rd553, %rd2, %rd552;
	st.global.u32 	[%rd553], %r907;
	add.s32 	%r909, %r1042, -11;
	ld.global.u32 	%r910, [%rd533+40];
	mul.wide.s32 	%rd554, %r910, 4;
	add.s64 	%rd555, %rd2, %rd554;
	st.global.u32 	[%rd555], %r909;
	add.s32 	%r911, %r1042, -12;
	ld.global.u32 	%r912, [%rd533+44];
	mul.wide.s32 	%rd556, %r912, 4;
	add.s64 	%rd557, %rd2, %rd556;
	st.global.u32 	[%rd557], %r911;
	add.s32 	%r913, %r1042, -13;
	ld.global.u32 	%r914, [%rd533+48];
	mul.wide.s32 	%rd558, %r914, 4;
	add.s64 	%rd559, %rd2, %rd558;
	st.global.u32 	[%rd559], %r913;
	add.s32 	%r915, %r1042, -14;
	ld.global.u32 	%r916, [%rd533+52];
	mul.wide.s32 	%rd560, %r916, 4;
	add.s64 	%rd561, %rd2, %rd560;
	st.global.u32 	[%rd561], %r915;
	add.s32 	%r917, %r1042, -15;
	ld.global.u32 	%r918, [%rd533+56];
	mul.wide.s32 	%rd562, %r918, 4;
	add.s64 	%rd563, %rd2, %rd562;
	st.global.u32 	[%rd563], %r917;
	add.s32 	%r1042, %r1042, -16;
	add.s32 	%r1041, %r1041, 16;
	ld.global.u32 	%r919, [%rd533+60];
	mul.wide.s32 	%rd564, %r919, 4;
	add.s64 	%rd565, %rd2, %rd564;
	st.global.u32 	[%rd565], %r1042;
	setp.eq.s32 	%p173, %r1041, %r7;
	mov.u32 	%r1037, %r7;
	@%p173 bra 	$L__BB1_224;
	bra.uni 	$L__BB1_223;
$L__BB1_224:
	@%p144 bra 	$L__BB1_234;
	setp.lt.u32 	%p175, %r4, 7;
	@%p175 bra 	$L__BB1_227;
	add.s32 	%r920, %r1042, -1;
	mul.wide.u32 	%rd566, %r1037, 4;
	add.s64 	%rd567, %rd1, %rd566;
	ld.global.u32 	%r921, [%rd567];
	mul.wide.s32 	%rd568, %r921, 4;
	add.s64 	%rd569, %rd2, %rd568;
	st.global.u32 	[%rd569], %r920;
	add.s32 	%r922, %r1042, -2;
	ld.global.u32 	%r923, [%rd567+4];
	mul.wide.s32 	%rd570, %r923, 4;
	add.s64 	%rd571, %rd2, %rd570;
	st.global.u32 	[%rd571], %r922;
	add.s32 	%r924, %r1042, -3;
	ld.global.u32 	%r925, [%rd567+8];
	mul.wide.s32 	%rd572, %r925, 4;
	add.s64 	%rd573, %rd2, %rd572;
	st.global.u32 	[%rd573], %r924;
	add.s32 	%r926, %r1042, -4;
	ld.global.u32 	%r927, [%rd567+12];
	mul.wide.s32 	%rd574, %r927, 4;
	add.s64 	%rd575, %rd2, %rd574;
	st.global.u32 	[%rd575], %r926;
	add.s32 	%r928, %r1042, -5;
	ld.global.u32 	%r929, [%rd567+16];
	mul.wide.s32 	%rd576, %r929, 4;
	add.s64 	%rd577, %rd2, %rd576;
	st.global.u32 	[%rd577], %r928;
	add.s32 	%r930, %r1042, -6;
	ld.global.u32 	%r931, [%rd567+20];
	mul.wide.s32 	%rd578, %r931, 4;
	add.s64 	%rd579, %rd2, %rd578;
	st.global.u32 	[%rd579], %r930;
	add.s32 	%r932, %r1042, -7;
	ld.global.u32 	%r933, [%rd567+24];
	mul.wide.s32 	%rd580, %r933, 4;
	add.s64 	%rd581, %rd2, %rd580;
	st.global.u32 	[%rd581], %r932;
	add.s32 	%r1042, %r1042, -8;
	ld.global.u32 	%r934, [%rd567+28];
	mul.wide.s32 	%rd582, %r934, 4;
	add.s64 	%rd583, %rd2, %rd582;
	st.global.u32 	[%rd583], %r1042;
	add.s32 	%r1037, %r1037, 8;
$L__BB1_227:
	setp.eq.s32 	%p176, %r5, 0;
	@%p176 bra 	$L__BB1_234;
	setp.lt.u32 	%p177, %r6, 3;
	@%p177 bra 	$L__BB1_230;
	add.s32 	%r935, %r1042, -1;
	mul.wide.u32 	%rd584, %r1037, 4;
	add.s64 	%rd585, %rd1, %rd584;
	ld.global.u32 	%r936, [%rd585];
	mul.wide.s32 	%rd586, %r936, 4;
	add.s64 	%rd587, %rd2, %rd586;
	st.global.u32 	[%rd587], %r935;
	add.s32 	%r937, %r1042, -2;
	ld.global.u32 	%r938, [%rd585+4];
	mul.wide.s32 	%rd588, %r938, 4;
	add.s64 	%rd589, %rd2, %rd588;
	st.global.u32 	[%rd589], %r937;
	add.s32 	%r939, %r1042, -3;
	ld.global.u32 	%r940, [%rd585+8];
	mul.wide.s32 	%rd590, %r940, 4;
	add.s64 	%rd591, %rd2, %rd590;
	st.global.u32 	[%rd591], %r939;
	add.s32 	%r1042, %r1042, -4;
	ld.global.u32 	%r941, [%rd585+12];
	mul.wide.s32 	%rd592, %r941, 4;
	add.s64 	%rd593, %rd2, %rd592;
	st.global.u32 	[%rd593], %r1042;
	add.s32 	%r1037, %r1037, 4;
$L__BB1_230:
	setp.eq.s32 	%p178, %r8, 0;
	@%p178 bra 	$L__BB1_234;
	setp.eq.s32 	%p179, %r8, 1;
	add.s32 	%r942, %r1042, -1;
	mul.wide.u32 	%rd594, %r1037, 4;
	add.s64 	%rd41, %rd1, %rd594;
	ld.global.u32 	%r943, [%rd41];
	mul.wide.s32 	%rd595, %r943, 4;
	add.s64 	%rd596, %rd2, %rd595;
	st.global.u32 	[%rd596], %r942;
	@%p179 bra 	$L__BB1_234;
	setp.eq.s32 	%p180, %r8, 2;
	add.s32 	%r944, %r1042, -2;
	ld.global.u32 	%r945, [%rd41+4];
	mul.wide.s32 	%rd597, %r945, 4;
	add.s64 	%rd598, %rd2, %rd597;
	st.global.u32 	[%rd598], %r944;
	@%p180 bra 	$L__BB1_234;
	add.s32 	%r946, %r1042, -3;
	ld.global.u32 	%r947, [%rd41+8];
	mul.wide.s32 	%rd599, %r947, 4;
	add.s64 	%rd600, %rd2, %rd599;
	st.global.u32 	[%rd600], %r946;
$L__BB1_234:
	mov.b32 	%r1043, 0;
	bra.uni 	$L__BB1_236;
$L__BB1_235:
	add.s32 	%r1043, %r1043, 1;
	setp.eq.s32 	%p183, %r1043, %r189;
	@%p183 bra 	$L__BB1_238;
$L__BB1_236:
	mul.wide.u32 	%rd601, %r1043, 4;
	add.s64 	%rd602, %rd6, %rd601;
	ld.global.u32 	%r949, [%rd602];
	add.s64 	%rd603, %rd2, %rd601;
	ld.global.u32 	%r950, [%rd603];
	sub.s32 	%r185, %r949, %r950;
	setp.eq.s32 	%p181, %r185, 0;
	@%p181 bra 	$L__BB1_235;
	setp.gt.s32 	%p182, %r185, 0;
	mov.u32 	%r1044, %r10;
	@%p182 bra 	$L__BB1_243;
$L__BB1_238:
	ld.param.u64 	%rd607, [_Z11nqueen_cudaPiS_S_S_S_S_Plllii_param_6];
	add.s64 	%rd612, %rd612, 1;
	cvta.to.global.u64 	%rd604, %rd607;
	st.global.u64 	[%rd604+8], %rd612;
	ld.global.u64 	%rd605, [%rd604];
	add.s64 	%rd606, %rd605, %rd611;
	st.global.u64 	[%rd604], %rd606;
	mov.u32 	%r1044, %r10;
	bra.uni 	$L__BB1_243;
$L__BB1_239:
	add.s32 	%r952, %r952, 1;
	setp.eq.s32 	%p9, %r952, %r11;
	@%p9 bra 	$L__BB1_240;
	bra.uni 	$L__BB1_4;
$L__BB1_240:
	setp.eq.s32 	%p10, %r12, -1;
	@%p10 bra 	$L__BB1_242;
	add.s32 	%r198, %r12, %r10;
	mul.wide.s32 	%rd56, %r198, 4;
	add.s64 	%rd57, %rd3, %rd56;
	mov.b32 	%r199, 0;
	st.global.u32 	[%rd57], %r199;
	sub.s32 	%r200, %r1, %r10;
	add.s32 	%r201, %r200, %r12;
	mul.wide.s32 	%rd58, %r201, 4;
	add.s64 	%rd59, %rd4, %rd58;
	st.global.u32 	[%rd59], %r199;
	mul.wide.s32 	%rd60, %r12, 4;
	add.s64 	%rd61, %rd5, %rd60;
	st.global.u32 	[%rd61], %r199;
	mov.b32 	%r202, -1;
	st.global.u32 	[%rd8], %r202;
$L__BB1_242:
	add.s32 	%r1044, %r10, -1;
$L__BB1_243:
	setp.gt.s32 	%p184, %r1044, -1;
	@%p184 bra 	$L__BB1_2;
$L__BB1_244:
	ret;

}


// ===== COMPILED SASS (sm_100) =====

	.target	sm_100

	.elftype	@"ET_EXEC"


//--------------------- .note.nv.tkinfo           --------------------------
	.section	.note.nv.tkinfo,"",@"SHT_NOTE"
	.sectionflags	@"SHF_NOTE_NV_TKINFO"
	.tkinfo
        /*0018*/ 	.word	0x00000002
        /*0030*/ 	.string	""
        /*0030*/ 	.string	"ptxas"
        /*0030*/ 	.string	"Cuda compilation tools, release 13.0, V13.0.88"
        /*0030*/ 	.string	"Build cuda_13.0.r13.0/compiler.36424714_0"
        /*0030*/ 	.string	"-arch sm_100 -m 64 "



//--------------------- .note.nv.cuinfo           --------------------------
	.section	.note.nv.cuinfo,"",@"SHT_NOTE"
	.sectionflags	@"SHF_NOTE_NV_CUINFO"
        /*0018*/ 	.short	0x0002
        /*001a*/ 	.short	0x0064
        /*001c*/ 	.short	0x0082
	.zero		2


//--------------------- .nv.info                  --------------------------
	.section	.nv.info,"",@"SHT_CUDA_INFO"
	.align	4


	//----- nvinfo : EIATTR_REGCOUNT
	.align		4
        /*0000*/ 	.byte	0x04, 0x2f
        /*0002*/ 	.short	(.L_1 - .L_0)
	.align		4
.L_0:
        /*0004*/ 	.word	index@(_Z16sgpu_cuda_kerneliiPjS_S_S_i)
        /*0008*/ 	.word	0x00000016


	//----- nvinfo : EIATTR_FRAME_SIZE
	.align		4
.L_1:
        /*000c*/ 	.byte	0x04, 0x11
        /*000e*/ 	.short	(.L_3 - .L_2)
	.align		4
.L_2:
        /*0010*/ 	.word	index@(_Z16sgpu_cuda_kerneliiPjS_S_S_i)
        /*0014*/ 	.word	0x00000000


	//----- nvinfo : EIATTR_REGCOUNT
	.align		4
.L_3:
        /*0018*/ 	.byte	0x04, 0x2f
        /*001a*/ 	.short	(.L_5 - .L_4)
	.align		4
.L_4:
        /*001c*/ 	.word	index@(_Z11nqueen_cudaPiS_S_S_S_S_Plllii)
        /*0020*/ 	.word	0x00000028


	//----- nvinfo : EIATTR_FRAME_SIZE
	.align		4
.L_5:
        /*0024*/ 	.byte	0x04, 0x11
        /*0026*/ 	.short	(.L_7 - .L_6)
	.align		4
.L_6:
        /*0028*/ 	.word	index@(_Z11nqueen_cudaPiS_S_S_S_S_Plllii)
        /*002c*/ 	.word	0x00000000


	//----- nvinfo : EIATTR_MIN_STACK_SIZE
	.align		4
.L_7:
        /*0030*/ 	.byte	0x04, 0x12
        /*0032*/ 	.short	(.L_9 - .L_8)
	.align		4
.L_8:
        /*0034*/ 	.word	index@(_Z11nqueen_cudaPiS_S_S_S_S_Plllii)
        /*0038*/ 	.word	0x00000000


	//----- nvinfo : EIATTR_MIN_STACK_SIZE
	.align		4
.L_9:
        /*003c*/ 	.byte	0x04, 0x12
        /*003e*/ 	.short	(.L_11 - .L_10)
	.align		4
.L_10:
        /*0040*/ 	.word	index@(_Z16sgpu_cuda_kerneliiPjS_S_S_i)
        /*0044*/ 	.word	0x00000000
.L_11:


//--------------------- .nv.compat                --------------------------
	.section	.nv.compat,"",@"SHT_CUDA_COMPAT_INFO"
	.align	4
        /*0000*/ 	.byte	0x02, 0x09, 0x00, 0x00, 0x02, 0x02, 0x01, 0x00, 0x02, 0x05, 0x05, 0x00, 0x03, 0x07, 0x01, 0x01
        /*0010*/ 	.byte	0x02, 0x03, 0x00, 0x00, 0x02, 0x06, 0x01, 0x00, 0x04, 0x0b, 0x08, 0x00, 0x09, 0x00, 0x00, 0x00
        /*0020*/ 	.byte	0x00, 0x00, 0x00, 0x00


//--------------------- .nv.info._Z11nqueen_cudaPiS_S_S_S_S_Plllii --------------------------
	.section	.nv.info._Z11nqueen_cudaPiS_S_S_S_S_Plllii,"",@"SHT_CUDA_INFO"
	.sectionflags	@""
	.align	4


	//----- nvinfo : EIATTR_CUDA_API_VERSION
	.align		4
        /*0000*/ 	.byte	0x04, 0x37
        /*0002*/ 	.short	(.L_13 - .L_12)
.L_12:
        /*0004*/ 	.word	0x00000082


	//----- nvinfo : EIATTR_KPARAM_INFO
	.align		4
.L_13:
        /*0008*/ 	.byte	0x04, 0x17
        /*000a*/ 	.short	(.L_15 - .L_14)
.L_14:
        /*000c*/ 	.word	0x00000000
        /*0010*/ 	.short	0x000a
        /*0012*/ 	.short	0x004c
        /*0014*/ 	.byte	0x00, 0xf0, 0x11, 0x00


	//----- nvinfo : EIATTR_KPARAM_INFO
	.align		4
.L_15:
        /*0018*/ 	.byte	0x04, 0x17
        /*001a*/ 	.short	(.L_17 - .L_16)
.L_16:
        /*001c*/ 	.word	0x00000000
        /*0020*/ 	.short	0x0009
        /*0022*/ 	.short	0x0048
        /*0024*/ 	.byte	0x00, 0xf0, 0x11, 0x00


	//----- nvinfo : EIATTR_KPARAM_INFO
	.align		4
.L_17:
        /*0028*/ 	.byte	0x04, 0x17
        /*002a*/ 	.short	(.L_19 - .L_18)
.L_18:
        /*002c*/ 	.word	0x00000000
        /*0030*/ 	.short	0x0008
        /*0032*/ 	.short	0x0040
        /*0034*/ 	.byte	0x00, 0xf0, 0x21, 0x00


	//----- nvinfo : EIATTR_KPARAM_INFO
	.align		4
.L_19:
        /*0038*/ 	.byte	0x04, 0x17
        /*003a*/ 	.short	(.L_21 - .L_20)
.L_20:
        /*003c*/ 	.word	0x00000000
        /*0040*/ 	.short	0x0007
        /*0042*/ 	.short	0x0038
        /*0044*/ 	.byte	0x00, 0xf0, 0x21, 0x00


	//----- nvinfo : EIATTR_KPARAM_INFO
	.align		4
.L_21:
        /*0048*/ 	.byte	0x04, 0x17
        /*004a*/ 	.short	(.L_23 - .L_22)
.L_22:
        /*004c*/ 	.word	0x00000000
        /*0050*/ 	.short	0x0006
        /*0052*/ 	.short	0x0030
        /*0054*/ 	.byte	0x00, 0xf5, 0x21, 0x00


	//----- nvinfo : EIATTR_KPARAM_INFO
	.align		4
.L_23:
        /*0058*/ 	.byte	0x04, 0x17
        /*005a*/ 	.short	(.L_25 - .L_24)
.L_24:
        /*005c*/ 	.word	0x00000000
        /*0060*/ 	.short	0x0005
        /*0062*/ 	.short	0x0028
        /*0064*/ 	.byte	0x00, 0xf5, 0x21, 0x00


	//----- nvinfo : EIATTR_KPARAM_INFO
	.align		4
.L_25:
        /*0068*/ 	.byte	0x04, 0x17
        /*006a*/ 	.short	(.L_27 - .L_26)
.L_26:
        /*006c*/ 	.word	0x00000000
        /*0070*/ 	.short	0x0004
        /*0072*/ 	.short	0x0020
        /*0074*/ 	.byte	0x00, 0xf5, 0x21, 0x00


	//----- nvinfo : EIATTR_KPARAM_INFO
	.align		4
.L_27:
        /*0078*/ 	.byte	0x04, 0x17
        /*007a*/ 	.short	(.L_29 - .L_28)
.L_28:
        /*007c*/ 	.word	0x00000000
        /*0080*/ 	.short	0x0003
        /*0082*/ 	.short	0x0018
        /*0084*/ 	.byte	0x00, 0xf5, 0x21, 0x00


	//----- nvinfo : EIATTR_KPARAM_INFO
	.align		4
.L_29:
        /*0088*/ 	.byte	0x04, 0x17
        /*008a*/ 	.short	(.L_31 - .L_30)
.L_30:
        /*008c*/ 	.word	0x00000000
        /*0090*/ 	.short	0x0002
        /*0092*/ 	.short	0x0010
        /*0094*/ 	.byte	0x00, 0xf5, 0x21, 0x00


	//----- nvinfo : EIATTR_KPARAM_INFO
	.align		4
.L_31:
        /*0098*/ 	.byte	0x04, 0x17
        /*009a*/ 	.short	(.L_33 - .L_32)
.L_32:
        /*009c*/ 	.word	0x00000000
        /*00a0*/ 	.short	0x0001
        /*00a2*/ 	.short	0x0008
        /*00a4*/ 	.byte	0x00, 0xf5, 0x21, 0x00


	//----- nvinfo : EIATTR_KPARAM_INFO
	.align		4
.L_33:
        /*00a8*/ 	.byte	0x04, 0x17
        /*00aa*/ 	.short	(.L_35 - .L_34)
.L_34:
        /*00ac*/ 	.word	0x00000000
        /*00b0*/ 	.short	0x0000
        /*00b2*/ 	.short	0x0000
        /*00b4*/ 	.byte	0x00, 0xf5, 0x21, 0x00


	//----- nvinfo : EIATTR_SPARSE_MMA_MASK
	.align		4
.L_35:
        /*00b8*/ 	.byte	0x03, 0x50
        /*00ba*/ 	.short	0x0000


	//----- nvinfo : EIATTR_MAXREG_COUNT
	.align		4
        /*00bc*/ 	.byte	0x03, 0x1b
        /*00be*/ 	.short	0x00ff


	//----- nvinfo : EIATTR_MERCURY_ISA_VERSION
	.align		4
        /*00c0*/ 	.byte	0x03, 0x5f
        /*00c2*/ 	.short	0x0101


	//----- nvinfo : EIATTR_VRC_CTA_INIT_COUNT
	.align		4
        /*00c4*/ 	.byte	0x02, 0x4a
	.zero		1
	.zero		1


	//----- nvinfo : EIATTR_EXIT_INSTR_OFFSETS
	.align		4
        /*00c8*/ 	.byte	0x04, 0x1c
        /*00ca*/ 	.short	(.L_37 - .L_36)


	//   ....[0]....
.L_36:
        /*00cc*/ 	.word	0x00000030


	//   ....[1]....
        /*00d0*/ 	.word	0x00008ae0


	//----- nvinfo : EIATTR_CBANK_PARAM_SIZE
	.align		4
.L_37:
        /*00d4*/ 	.byte	0x03, 0x19
        /*00d6*/ 	.short	0x0050


	//----- nvinfo : EIATTR_PARAM_CBANK
	.align		4
        /*00d8*/ 	.byte	0x04, 0x0a
        /*00da*/ 	.short	(.L_39 - .L_38)
	.align		4
.L_38:
        /*00dc*/ 	.word	index@(.nv.constant0._Z11nqueen_cudaPiS_S_S_S_S_Plllii)
        /*00e0*/ 	.short	0x0380
        /*00e2*/ 	.short	0x0050


	//----- nvinfo : EIATTR_SW_WAR
	.align		4
.L_39:
        /*00e4*/ 	.byte	0x04, 0x36
        /*00e6*/ 	.short	(.L_41 - .L_40)
.L_40:
        /*00e8*/ 	.word	0x00000008
.L_41:


//--------------------- .nv.info._Z16sgpu_cuda_kerneliiPjS_S_S_i --------------------------
	.section	.nv.info._Z16sgpu_cuda_kerneliiPjS_S_S_i,"",@"SHT_CUDA_INFO"
	.sectionflags	@""
	.align	4


	//----- nvinfo : EIATTR_CUDA_API_VERSION
	.align		4
        /*0000*/ 	.byte	0x04, 0x37
        /*0002*/ 	.short	(.L_43 - .L_42)
.L_42:
        /*0004*/ 	.word	0x00000082


	//----- nvinfo : EIATTR_KPARAM_INFO
	.align		4
.L_43:
        /*0008*/ 	.byte	0x04, 0x17
        /*000a*/ 	.short	(.L_45 - .L_44)
.L_44:
        /*000c*/ 	.word	0x00000000
        /*0010*/ 	.short	0x0006
        /*0012*/ 	.short	0x0028
        /*0014*/ 	.byte	0x00, 0xf0, 0x11, 0x00


	//----- nvinfo : EIATTR_KPARAM_INFO
	.align		4
.L_45:
        /*0018*/ 	.byte	0x04, 0x17
        /*001a*/ 	.short	(.L_47 - .L_46)
.L_46:
        /*001c*/ 	.word	0x00000000
        /*0020*/ 	.short	0x0005
        /*0022*/ 	.short	0x0020
        /*0024*/ 	.byte	0x00, 0xf5, 0x21, 0x00


	//----- nvinfo : EIATTR_KPARAM_INFO
	.align		4
.L_47:
        /*0028*/ 	.byte	0x04, 0x17
        /*002a*/ 	.short	(.L_49 - .L_48)
.L_48:
        /*002c*/ 	.word	0x00000000
        /*0030*/ 	.short	0x0004
        /*0032*/ 	.short	0x0018
        /*0034*/ 	.byte	0x00, 0xf5, 0x21, 0x00


	//----- nvinfo : EIATTR_KPARAM_INFO
	.align		4
.L_49:
        /*0038*/ 	.byte	0x04, 0x17
        /*003a*/ 	.short	(.L_51 - .L_50)
.L_50:
        /*003c*/ 	.word	0x00000000
        /*0040*/ 	.short	0x0003
        /*0042*/ 	.short	0x0010
        /*0044*/ 	.byte	0x00, 0xf5, 0x21, 0x00


	//----- nvinfo : EIATTR_KPARAM_INFO
	.align		4
.L_51:
        /*0048*/ 	.byte	0x04, 0x17
        /*004a*/ 	.short	(.L_53 - .L_52)
.L_52:
        /*004c*/ 	.word	0x00000000
        /*0050*/ 	.short	0x0002
        /*0052*/ 	.short	0x0008
        /*0054*/ 	.byte	0x00, 0xf5, 0x21, 0x00


	//----- nvinfo : EIATTR_KPARAM_INFO
	.align		4
.L_53:
        /*0058*/ 	.byte	0x04, 0x17
        /*005a*/ 	.short	(.L_55 - .L_54)
.L_54:
        /*005c*/ 	.word	0x00000000
        /*0060*/ 	.short	0x0001
        /*0062*/ 	.short	0x0004
        /*0064*/ 	.byte	0x00, 0xf0, 0x11, 0x00


	//----- nvinfo : EIATTR_KPARAM_INFO
	.align		4
.L_55:
        /*0068*/ 	.byte	0x04, 0x17
        /*006a*/ 	.short	(.L_57 - .L_56)
.L_56:
        /*006c*/ 	.word	0x00000000
        /*0070*/ 	.short	0x0000
        /*0072*/ 	.short	0x0000
        /*0074*/ 	.byte	0x00, 0xf0, 0x11, 0x00


	//----- nvinfo : EIATTR_SPARSE_MMA_MASK
	.align		4
.L_57:
        /*0078*/ 	.byte	0x03, 0x50
        /*007a*/ 	.short	0x0000


	//----- nvinfo : EIATTR_MAXREG_COUNT
	.align		4
        /*007c*/ 	.byte	0x03, 0x1b
        /*007e*/ 	.short	0x00ff


	//----- nvinfo : EIATTR_NUM_BARRIERS
	.align		4
        /*0080*/ 	.byte	0x02, 0x4c
        /*0082*/ 	.byte	0x01
	.zero		1


	//----- nvinfo : EIATTR_MERCURY_ISA_VERSION
	.align		4
        /*0084*/ 	.byte	0x03, 0x5f
        /*0086*/ 	.short	0x0101


	//----- nvinfo : EIATTR_VRC_CTA_INIT_COUNT
	.align		4
        /*0088*/ 	.byte	0x02, 0x4a
	.zero		1
	.zero		1


	//----- nvinfo : EIATTR_EXIT_INSTR_OFFSETS
	.align		4
        /*008c*/ 	.byte	0x04, 0x1c
        /*008e*/ 	.short	(.L_59 - .L_58)


	//   ....[0]....
.L_58:
        /*0090*/ 	.word	0x000008a0


	//   ....[1]....
        /*0094*/ 	.word	0x00000920


	//----- nvinfo : EIATTR_CRS_STACK_SIZE
	.align		4
.L_59:
        /*0098*/ 	.byte	0x04, 0x1e
        /*009a*/ 	.short	(.L_61 - .L_60)
.L_60:
        /*009c*/ 	.word	0x00000000


	//----- nvinfo : EIATTR_CBANK_PARAM_SIZE
	.align		4
.L_61:
        /*00a0*/ 	.byte	0x03, 0x19
        /*00a2*/ 	.short	0x002c


	//----- nvinfo : EIATTR_PARAM_CBANK
	.align		4
        /*00a4*/ 	.byte	0x04, 0x0a
        /*00a6*/ 	.short	(.L_63 - .L_62)
	.align		4
.L_62:
        /*00a8*/ 	.word	index@(.nv.constant0._Z16sgpu_cuda_kerneliiPjS_S_S_i)
        /*00ac*/ 	.short	0x0380
        /*00ae*/ 	.short	0x002c


	//----- nvinfo : EIATTR_SW_WAR
	.align		4
.L_63:
        /*00b0*/ 	.byte	0x04, 0x36
        /*00b2*/ 	.short	(.L_65 - .L_64)
.L_64:
        /*00b4*/ 	.word	0x00000008
.L_65:


//--------------------- .nv.callgraph             --------------------------
	.section	.nv.callgraph,"",@"SHT_CUDA_CALLGRAPH"
	.align	4
	.sectionentsize	8
	.align		4
        /*0000*/ 	.word	0x00000000
	.align		4
        /*0004*/ 	.word	0xffffffff
	.align		4
        /*0008*/ 	.word	0x00000000
	.align		4
        /*000c*/ 	.word	0xfffffffe
	.align		4
        /*0010*/ 	.word	0x00000000
	.align		4
        /*0014*/ 	.word	0xfffffffd
	.align		4
        /*0018*/ 	.word	0x00000000
	.align		4
        /*001c*/ 	.word	0xfffffffc


//--------------------- .text._Z11nqueen_cudaPiS_S_S_S_S_Plllii --------------------------
	.section	.text._Z11nqueen_cudaPiS_S_S_S_S_Plllii,"ax",@progbits
	.align	128
        .global         _Z11nqueen_cudaPiS_S_S_S_S_Plllii
        .type           _Z11nqueen_cudaPiS_S_S_S_S_Plllii,@function
        .size           _Z11nqueen_cudaPiS_S_S_S_S_Plllii,(.L_x_111 - _Z11nqueen_cudaPiS_S_S_S_S_Plllii)
        .other          _Z11nqueen_cudaPiS_S_S_S_S_Plllii,@"STO_CUDA_ENTRY STV_DEFAULT"
_Z11nqueen_cudaPiS_S_S_S_S_Plllii:
.text._Z11nqueen_cudaPiS_S_S_S_S_Plllii:
[----:B------:R-:W-:Y:S01]  /*0000*/  LDC R1, c[0x0][0x37c] ;  /* 0x0000df00ff017b82 */ /* 0x000fe20000000800 */
[----:B------:R-:W0:Y:S02]  /*0010*/  LDCU UR4, c[0x0][0x3c8] ;  /* 0x00007900ff0477ac */ /* 0x000e240008000800 */
[----:B0-----:R-:W-:-:S13]  /*0020*/  ISETP.LE.AND P0, PT, RZ, UR4, PT ;  /* 0x00000004ff007c0c */ /* 0x001fda000bf03270 */
[----:B------:R-:W-:Y:S05]  /*0030*/  @!P0 EXIT ;  /* 0x000000000000894d */ /* 0x000fea0003800000 */
[----:B------:R-:W0:Y:S01]  /*0040*/  LDC R14, c[0x0][0x3cc] ;  /* 0x0000f300ff0e7b82 */ /* 0x000e220000000800 */
[----:B------:R-:W1:Y:S01]  /*0050*/  LDCU UR4, c[0x0][0x3c8] ;  /* 0x00007900ff0477ac */ /* 0x000e620008000800 */
[----:B------:R-:W2:Y:S01]  /*0060*/  LDCU.64 UR12, c[0x0][0x358] ;  /* 0x00006b00ff0c77ac */ /* 0x000ea20008000a00 */
[----:B------:R-:W3:Y:S01]  /*0070*/  LDCU.64 UR16, c[0x0][0x3c0] ;  /* 0x00007800ff1077ac */ /* 0x000ee20008000a00 */
[----:B-1----:R-:W-:Y:S01]  /*0080*/  MOV R21, UR4 ;  /* 0x0000000400157c02 */ /* 0x002fe20008000f00 */
[C---:B0-----:R-:W-:Y:S01]  /*0090*/  VIADD R2, R14.reuse, 0x1 ;  /* 0x000000010e027836 */ /* 0x041fe20000000000 */
[C---:B------:R-:W-:Y:S02]  /*00a0*/  LOP3.LUT R20, R14.reuse, 0xf, RZ, 0xc0, !PT ;  /* 0x0000000f0e147812 */ /* 0x040fe400078ec0ff */
[C---:B------:R-:W-:Y:S02]  /*00b0*/  LOP3.LUT R0, R14.reuse, 0x7ffffff0, RZ, 0xc0, !PT ;  /* 0x7ffffff00e007812 */ /* 0x040fe400078ec0ff */
[----:B------:R-:W-:Y:S01]  /*00c0*/  LOP3.LUT R22, R14, 0x7, RZ, 0xc0, !PT ;  /* 0x000000070e167812 */ /* 0x000fe200078ec0ff */
[----:B------:R-:W-:Y:S01]  /*00d0*/  VIADD R24, R20, 0xffffffff ;  /* 0xffffffff14187836 */ /* 0x000fe20000000000 */
[----:B------:R-:W-:Y:S01]  /*00e0*/  LEA.HI R16, R2, R2, RZ, 0x1 ;  /* 0x0000000202107211 */ /* 0x000fe200078f08ff */
[----:B------:R-:W-:Y:S01]  /*00f0*/  IMAD.MOV R15, RZ, RZ, -R0 ;  /* 0x000000ffff0f7224 */ /* 0x000fe200078e0a00 */
[----:B------:R-:W-:-:S02]  /*0100*/  LOP3.LUT R23, R14, 0x3, RZ, 0xc0, !PT ;  /* 0x000000030e177812 */ /* 0x000fc400078ec0ff */
[----:B------:R-:W-:Y:S02]  /*0110*/  IADD3 R14, PT, PT, R14, -0x1, RZ ;  /* 0xffffffff0e0e7810 */ /* 0x000fe40007ffe0ff */
[----:B------:R-:W-:Y:S02]  /*0120*/  IADD3 R25, PT, PT, R22, -0x1, RZ ;  /* 0xffffffff16197810 */ /* 0x000fe40007ffe0ff */
[----:B--23--:R-:W-:-:S07]  /*0130*/  SHF.R.S32.HI R16, RZ, 0x1, R16 ;  /* 0x00000001ff107819 */ /* 0x00cfce0000011410 */
.L_x_100:
[----:B01----:R-:W0:Y:S08]  /*0140*/  LDC.64 R2, c[0x0][0x380] ;  /* 0x0000e000ff027b82 */ /* 0x003e300000000a00 */
[----:B------:R-:W1:Y:S01]  /*0150*/  LDC R5, c[0x0][0x3cc] ;  /* 0x0000f300ff057b82 */ /* 0x000e620000000800 */
[----:B0-----:R-:W-:-:S05]  /*0160*/  IMAD.WIDE.U32 R2, R21, 0x4, R2 ;  /* 0x0000000415027825 */ /* 0x001fca00078e0002 */
[----:B------:R-:W2:Y:S01]  /*0170*/  LDG.E R26, desc[UR12][R2.64] ;  /* 0x0000000c021a7981 */ /* 0x000ea2000c1e1900 */
[----:B------:R-:W-:Y:S01]  /*0180*/  ISETP.NE.AND P0, PT, R21, RZ, PT ;  /* 0x000000ff1500720c */ /* 0x000fe20003f05270 */
[----:B------:R-:W-:-:S03]  /*0190*/  IMAD.MOV.U32 R17, RZ, RZ, R21 ;  /* 0x000000ffff117224 */ /* 0x000fc600078e0015 */
[----:B-1----:R-:W-:Y:S02]  /*01a0*/  SEL R30, R16, R5, !P0 ;  /* 0x00000005101e7207 */ /* 0x002fe40004000000 */
[----:B--2---:R-:W-:-:S04]  /*01b0*/  IADD3 R27, PT, PT, R26, 0x1, RZ ;  /* 0x000000011a1b7810 */ /* 0x004fc80007ffe0ff */
[----:B------:R-:W-:-:S13]  /*01c0*/  ISETP.GE.AND P0, PT, R27, R30, PT ;  /* 0x0000001e1b00720c */ /* 0x000fda0003f06270 */
[----:B------:R-:W-:Y:S05]  /*01d0*/  @P0 BRA `(.L_x_0) ;  /* 0x0000000000540947 */ /* 0x000fea0003800000 */
[----:B------:R-:W-:-:S07]  /*01e0*/  IADD3 R28, PT, PT, -R21, R14, RZ ;  /* 0x0000000e151c7210 */ /* 0x000fce0007ffe1ff */
.L_x_3:
[----:B------:R-:W0:Y:S02]  /*01f0*/  LDC.64 R4, c[0x0][0x398] ;  /* 0x0000e600ff047b82 */ /* 0x000e240000000a00 */
[----:B0-----:R-:W-:-:S05]  /*0200*/  IMAD.WIDE R6, R27, 0x4, R4 ;  /* 0x000000041b067825 */ /* 0x001fca00078e0204 */
[----:B------:R-:W2:Y:S02]  /*0210*/  LDG.E R8, desc[UR12][R6.64] ;  /* 0x0000000c06087981 */ /* 0x000ea4000c1e1900 */
[----:B--2---:R-:W-:-:S13]  /*0220*/  ISETP.NE.AND P0, PT, R8, RZ, PT ;  /* 0x000000ff0800720c */ /* 0x004fda0003f05270 */
[----:B------:R-:W-:Y:S05]  /*0230*/  @P0 BRA `(.L_x_1) ;  /* 0x0000000000300947 */ /* 0x000fea0003800000 */
[----:B------:R-:W0:Y:S01]  /*0240*/  LDC.64 R12, c[0x0][0x3a0] ;  /* 0x0000e800ff0c7b82 */ /* 0x000e220000000a00 */
[----:B------:R-:W-:-:S04]  /*0250*/  IMAD.IADD R9, R28, 0x1, R27 ;  /* 0x000000011c097824 */ /* 0x000fc800078e021b */
[----:B0-----:R-:W-:-:S05]  /*0260*/  IMAD.WIDE R8, R9, 0x4, R12 ;  /* 0x0000000409087825 */ /* 0x001fca00078e020c */
[----:B------:R-:W2:Y:S02]  /*0270*/  LDG.E R10, desc[UR12][R8.64] ;  /* 0x0000000c080a7981 */ /* 0x000ea4000c1e1900 */
[----:B--2---:R-:W-:-:S13]  /*0280*/  ISETP.NE.AND P0, PT, R10, RZ, PT ;  /* 0x000000ff0a00720c */ /* 0x004fda0003f05270 */
[----:B------:R-:W-:Y:S05]  /*0290*/  @P0 BRA `(.L_x_1) ;  /* 0x0000000000180947 */ /* 0x000fea0003800000 */
[----:B------:R-:W0:Y:S01]  /*02a0*/  LDC.64 R18, c[0x0][0x3a8] ;  /* 0x0000ea00ff127b82 */ /* 0x000e220000000a00 */
[----:B------:R-:W-:-:S05]  /*02b0*/  IADD3 R11, PT, PT, R27, R21, RZ ;  /* 0x000000151b0b7210 */ /* 0x000fca0007ffe0ff */
[----:B0-----:R-:W-:-:S05]  /*02c0*/  IMAD.WIDE R10, R11, 0x4, R18 ;  /* 0x000000040b0a7825 */ /* 0x001fca00078e0212 */
[----:B------:R-:W2:Y:S02]  /*02d0*/  LDG.E R29, desc[UR12][R10.64] ;  /* 0x0000000c0a1d7981 */ /* 0x000ea4000c1e1900 */
[----:B--2---:R-:W-:-:S13]  /*02e0*/  ISETP.NE.AND P0, PT, R29, RZ, PT ;  /* 0x000000ff1d00720c */ /* 0x004fda0003f05270 */
[----:B------:R-:W-:Y:S05]  /*02f0*/  @!P0 BRA `(.L_x_2) ;  /* 0x0000000000508947 */ /* 0x000fea0003800000 */
.L_x_1:
[----:B------:R-:W-:-:S05]  /*0300*/  VIADD R27, R27, 0x1 ;  /* 0x000000011b1b7836 */ /* 0x000fca0000000000 */
[----:B------:R-:W-:-:S13]  /*0310*/  ISETP.NE.AND P0, PT, R27, R30, PT ;  /* 0x0000001e1b00720c */ /* 0x000fda0003f05270 */
[----:B------:R-:W-:Y:S05]  /*0320*/  @P0 BRA `(.L_x_3) ;  /* 0xfffffffc00b00947 */ /* 0x000fea000383ffff */
.L_x_0:
[----:B------:R-:W-:-:S13]  /*0330*/  ISETP.NE.AND P0, PT, R26, -0x1, PT ;  /* 0xffffffff1a00780c */ /* 0x000fda0003f05270 */
[----:B------:R-:W-:Y:S05]  /*0340*/  @!P0 BRA `(.L_x_4) ;  /* 0x0000000000348947 */ /* 0x000fea0003800000 */
[----:B------:R-:W0:Y:S01]  /*0350*/  LDC.64 R6, c[0x0][0x3a8] ;  /* 0x0000ea00ff067b82 */ /* 0x000e220000000a00 */
[C---:B------:R-:W-:Y:S02]  /*0360*/  IADD3 R11, PT, PT, R26.reuse, R21, RZ ;  /* 0x000000151a0b7210 */ /* 0x040fe40007ffe0ff */
[----:B------:R-:W-:-:S05]  /*0370*/  IADD3 R13, PT, PT, R26, R14, -R21 ;  /* 0x0000000e1a0d7210 */ /* 0x000fca0007ffe815 */
[----:B------:R-:W1:Y:S08]  /*0380*/  LDC.64 R8, c[0x0][0x3a0] ;  /* 0x0000e800ff087b82 */ /* 0x000e700000000a00 */
[----:B------:R-:W2:Y:S01]  /*0390*/  LDC.64 R4, c[0x0][0x398] ;  /* 0x0000e600ff047b82 */ /* 0x000ea20000000a00 */
[----:B0-----:R-:W-:-:S04]  /*03a0*/  IMAD.WIDE R6, R11, 0x4, R6 ;  /* 0x000000040b067825 */ /* 0x001fc800078e0206 */
[----:B------:R-:W-:Y:S01]  /*03b0*/  IMAD.MOV.U32 R11, RZ, RZ, -0x1 ;  /* 0xffffffffff0b7424 */ /* 0x000fe200078e00ff */
[----:B------:R0:W-:Y:S01]  /*03c0*/  STG.E desc[UR12][R6.64], RZ ;  /* 0x000000ff06007986 */ /* 0x0001e2000c10190c */
[----:B-1----:R-:W-:-:S05]  /*03d0*/  IMAD.WIDE R8, R13, 0x4, R8 ;  /* 0x000000040d087825 */ /* 0x002fca00078e0208 */
[----:B------:R0:W-:Y:S01]  /*03e0*/  STG.E desc[UR12][R8.64], RZ ;  /* 0x000000ff08007986 */ /* 0x0001e2000c10190c */
[----:B--2---:R-:W-:-:S05]  /*03f0*/  IMAD.WIDE R4, R26, 0x4, R4 ;  /* 0x000000041a047825 */ /* 0x004fca00078e0204 */
[----:B------:R0:W-:Y:S04]  /*0400*/  STG.E desc[UR12][R4.64], RZ ;  /* 0x000000ff04007986 */ /* 0x0001e8000c10190c */
[----:B------:R0:W-:Y:S02]  /*0410*/  STG.E desc[UR12][R2.64], R11 ;  /* 0x0000000b02007986 */ /* 0x0001e4000c10190c */
.L_x_4:
[----:B------:R-:W-:Y:S01]  /*0420*/  IADD3 R21, PT, PT, R21, -0x1, RZ ;  /* 0xffffffff15157810 */ /* 0x000fe20007ffe0ff */
[----:B------:R-:W-:Y:S06]  /*0430*/  BRA `(.L_x_5) ;  /* 0x0000008400a07947 */ /* 0x000fec0003800000 */
.L_x_2:
[----:B------:R-:W-:-:S13]  /*0440*/  ISETP.NE.AND P0, PT, R26, -0x1, PT ;  /* 0xffffffff1a00780c */ /* 0x000fda0003f05270 */
[----:B------:R-:W-:-:S04]  /*0450*/  @P0 IMAD.IADD R29, R26, 0x1, R21 ;  /* 0x000000011a1d0824 */ /* 0x000fc800078e0215 */
[----:B------:R-:W-:-:S05]  /*0460*/  @P0 IMAD.WIDE R18, R29, 0x4, R18 ;  /* 0x000000041d120825 */ /* 0x000fca00078e0212 */
[----:B------:R0:W-:Y:S04]  /*0470*/  @P0 STG.E desc[UR12][R18.64], RZ ;  /* 0x000000ff12000986 */ /* 0x0001e8000c10190c */
[----:B------:R-:W2:Y:S02]  /*0480*/  @P0 LDG.E R29, desc[UR12][R2.64] ;  /* 0x0000000c021d0981 */ /* 0x000ea4000c1e1900 */
[----:B--2---:R-:W-:-:S05]  /*0490*/  @P0 IADD3 R29, PT, PT, R28, R29, RZ ;  /* 0x0000001d1c1d0210 */ /* 0x004fca0007ffe0ff */
[----:B------:R-:W-:Y:S02]  /*04a0*/  @P0 IMAD.WIDE R28, R29, 0x4, R12 ;  /* 0x000000041d1c0825 */ /* 0x000fe400078e020c */
[----:B------:R-:W1:Y:S03]  /*04b0*/  LDC R12, c[0x0][0x3cc] ;  /* 0x0000f300ff0c7b82 */ /* 0x000e660000000800 */
[----:B------:R0:W-:Y:S04]  /*04c0*/  @P0 STG.E desc[UR12][R28.64], RZ ;  /* 0x000000ff1c000986 */ /* 0x0001e8000c10190c */
[----:B------:R-:W2:Y:S01]  /*04d0*/  @P0 LDG.E R13, desc[UR12][R2.64] ;  /* 0x0000000c020d0981 */ /* 0x000ea2000c1e1900 */
[----:B------:R-:W-:Y:S01]  /*04e0*/  IADD3 R21, PT, PT, R21, 0x1, RZ ;  /* 0x0000000115157810 */ /* 0x000fe20007ffe0ff */
[----:B--2---:R-:W-:-:S04]  /*04f0*/  @P0 IMAD.WIDE R4, R13, 0x4, R4 ;  /* 0x000000040d040825 */ /* 0x004fc800078e0204 */
[----:B------:R-:W-:Y:S01]  /*0500*/  IMAD.MOV.U32 R13, RZ, RZ, 0x1 ;  /* 0x00000001ff0d7424 */ /* 0x000fe200078e00ff */
[----:B------:R0:W-:Y:S01]  /*0510*/  @P0 STG.E desc[UR12][R4.64], RZ ;  /* 0x000000ff04000986 */ /* 0x0001e2000c10190c */
[----:B-1----:R-:W-:-:S03]  /*0520*/  ISETP.NE.AND P0, PT, R21, R12, PT ;  /* 0x0000000c1500720c */ /* 0x002fc60003f05270 */
[----:B------:R0:W-:Y:S04]  /*0530*/  STG.E desc[UR12][R2.64], R27 ;  /* 0x0000001b02007986 */ /* 0x0001e8000c10190c */
[----:B------:R0:W-:Y:S04]  /*0540*/  STG.E desc[UR12][R10.64], R13 ;  /* 0x0000000d0a007986 */ /* 0x0001e8000c10190c */
[----:B------:R0:W-:Y:S04]  /*0550*/  STG.E desc[UR12][R8.64], R13 ;  /* 0x0000000d08007986 */ /* 0x0001e8000c10190c */
[----:B------:R0:W-:Y:S01]  /*0560*/  STG.E desc[UR12][R6.64], R13 ;  /* 0x0000000d06007986 */ /* 0x0001e2000c10190c */
[----:B------:R-:W-:Y:S05]  /*0570*/  @P0 BRA `(.L_x_5) ;  /* 0x0000008400500947 */ /* 0x000fea0003800000 */
[----:B------:R-:W-:Y:S01]  /*0580*/  ISETP.GE.AND P1, PT, R12, 0x1, PT ;  /* 0x000000010c00780c */ /* 0x000fe20003f26270 */
[----:B------:R-:W-:Y:S01]  /*0590*/  UPLOP3.LUT UP0, UPT, UPT, UPT, UPT, 0x40, 0x4 ;  /* 0x000000000004789c */ /* 0x000fe20003f0e870 */
[----:B------:R-:W-:Y:S01]  /*05a0*/  PLOP3.LUT P0, PT, PT, PT, PT, 0x80, 0x8 ;  /* 0x000000000008781c */ /* 0x000fe20003f0f070 */
[----:B------:R-:W-:Y:S01]  /*05b0*/  UMOV UR14, 0x2 ;  /* 0x00000002000e7882 */ /* 0x000fe20000000000 */
[----:B------:R-:W-:-:S09]  /*05c0*/  UMOV UR4, URZ ;  /* 0x000000ff00047c82 */ /* 0x000fd20008000000 */
[----:B------:R-:W-:Y:S05]  /*05d0*/  @!P1 BRA `(.L_x_6) ;  /* 0x0000003c00409947 */ /* 0x000fea0003800000 */
[----:B------:R-:W-:Y:S01]  /*05e0*/  ISETP.GE.U32.AND P3, PT, R14, 0xf, PT ;  /* 0x0000000f0e00780c */ /* 0x000fe20003f66070 */
[----:B0-----:R-:W-:-:S12]  /*05f0*/  IMAD.MOV.U32 R2, RZ, RZ, RZ ;  /* 0x000000ffff027224 */ /* 0x001fd800078e00ff */
[----:B------:R-:W-:Y:S05]  /*0600*/  @!P3 BRA `(.L_x_7) ;  /* 0x0000000000d8b947 */ /* 0x000fea0003800000 */
[----:B------:R-:W0:Y:S01]  /*0610*/  LDCU.128 UR8, c[0x0][0x380] ;  /* 0x00007000ff0877ac */ /* 0x000e220008000c00 */
[----:B------:R-:W-:Y:S01]  /*0620*/  MOV R6, R15 ;  /* 0x0000000f00067202 */ /* 0x000fe20000000f00 */
[----:B0-----:R-:W-:Y:S02]  /*0630*/  UIADD3 UR7, UP1, UPT, UR8, 0x20, URZ ;  /* 0x0000002008077890 */ /* 0x001fe4000ff3e0ff */
[----:B------:R-:W-:Y:S02]  /*0640*/  UIADD3 UR5, UP2, UPT, UR10, 0x20, URZ ;  /* 0x000000200a057890 */ /* 0x000fe4000ff5e0ff */
[----:B------:R-:W-:Y:S02]  /*0650*/  UIADD3.X UR8, UPT, UPT, URZ, UR9, URZ, UP1, !UPT ;  /* 0x00000009ff087290 */ /* 0x000fe40008ffe4ff */
[----:B------:R-:W-:Y:S01]  /*0660*/  UIADD3.X UR6, UPT, UPT, URZ, UR11, URZ, UP2, !UPT ;  /* 0x0000000bff067290 */ /* 0x000fe200097fe4ff */
[----:B------:R-:W-:Y:S01]  /*0670*/  IMAD.U32 R10, RZ, RZ, UR7 ;  /* 0x00000007ff0a7e24 */ /* 0x000fe2000f8e00ff */
[----:B------:R-:W-:-:S02]  /*0680*/  MOV R8, UR5 ;  /* 0x0000000500087c02 */ /* 0x000fc40008000f00 */
[----:B------:R-:W-:Y:S02]  /*0690*/  IMAD.U32 R7, RZ, RZ, UR8 ;  /* 0x00000008ff077e24 */ /* 0x000fe4000f8e00ff */
[----:B------:R-:W-:-:S07]  /*06a0*/  MOV R19, UR6 ;  /* 0x0000000600137c02 */ /* 0x000fce0008000f00 */
.L_x_8:
[----:B------:R-:W-:Y:S01]  /*06b0*/  IMAD.MOV.U32 R2, RZ, RZ, R10 ;  /* 0x000000ffff027224 */ /* 0x000fe200078e000a */
[----:B------:R-:W-:-:S05]  /*06c0*/  MOV R3, R7 ;  /* 0x0000000700037202 */ /* 0x000fca0000000f00 */
[----:B------:R-:W2:Y:S01]  /*06d0*/  LDG.E R7, desc[UR12][R2.64+-0x20] ;  /* 0xffffe00c02077981 */ /* 0x000ea2000c1e1900 */
[----:B-1----:R-:W-:Y:S01]  /*06e0*/  IMAD.MOV.U32 R4, RZ, RZ, R8 ;  /* 0x000000ffff047224 */ /* 0x002fe200078e0008 */
[----:B------:R-:W-:-:S05]  /*06f0*/  MOV R5, R19 ;  /* 0x0000001300057202 */ /* 0x000fca0000000f00 */
[----:B--2---:R0:W-:Y:S04]  /*0700*/  STG.E desc[UR12][R4.64+-0x20], R7 ;  /* 0xffffe00704007986 */ /* 0x0041e8000c10190c */
[----:B------:R-:W2:Y:S04]  /*0710*/  LDG.E R9, desc[UR12][R2.64+-0x1c] ;  /* 0xffffe40c02097981 */ /* 0x000ea8000c1e1900 */
[----:B--2---:R1:W-:Y:S04]  /*0720*/  STG.E desc[UR12][R4.64+-0x1c], R9 ;  /* 0xffffe40904007986 */ /* 0x0043e8000c10190c */
[----:B------:R-:W2:Y:S04]  /*0730*/  LDG.E R11, desc[UR12][R2.64+-0x18] ;  /* 0xffffe80c020b7981 */ /* 0x000ea8000c1e1900 */
[----:B--2---:R2:W-:Y:S04]  /*0740*/  STG.E desc[UR12][R4.64+-0x18], R11 ;  /* 0xffffe80b04007986 */ /* 0x0045e8000c10190c */
[----:B------:R-:W3:Y:S04]  /*0750*/  LDG.E R13, desc[UR12][R2.64+-0x14] ;  /* 0xffffec0c020d7981 */ /* 0x000ee8000c1e1900 */
[----:B---3--:R3:W-:Y:S04]  /*0760*/  STG.E desc[UR12][R4.64+-0x14], R13 ;  /* 0xffffec0d04007986 */ /* 0x0087e8000c10190c */
[----:B------:R-:W4:Y:S04]  /*0770*/  LDG.E R19, desc[UR12][R2.64+-0x10] ;  /* 0xfffff00c02137981 */ /* 0x000f28000c1e1900 */
[----:B----4-:R4:W-:Y:S04]  /*0780*/  STG.E desc[UR12][R4.64+-0x10], R19 ;  /* 0xfffff01304007986 */ /* 0x0109e8000c10190c */
[----:B------:R-:W5:Y:S04]  /*0790*/  LDG.E R21, desc[UR12][R2.64+-0xc] ;  /* 0xfffff40c02157981 */ /* 0x000f68000c1e1900 */
[----:B-----5:R5:W-:Y:S04]  /*07a0*/  STG.E desc[UR12][R4.64+-0xc], R21 ;  /* 0xfffff41504007986 */ /* 0x020be8000c10190c */
[----:B0-----:R-:W2:Y:S04]  /*07b0*/  LDG.E R7, desc[UR12][R2.64+-0x8] ;  /* 0xfffff80c02077981 */ /* 0x001ea8000c1e1900 */
[----:B--2---:R0:W-:Y:S04]  /*07c0*/  STG.E desc[UR12][R4.64+-0x8], R7 ;  /* 0xfffff80704007986 */ /* 0x0041e8000c10190c */
[----:B-1----:R-:W2:Y:S04]  /*07d0*/  LDG.E R9, desc[UR12][R2.64+-0x4] ;  /* 0xfffffc0c02097981 */ /* 0x002ea8000c1e1900 */
[----:B--2---:R1:W-:Y:S04]  /*07e0*/  STG.E desc[UR12][R4.64+-0x4], R9 ;  /* 0xfffffc0904007986 */ /* 0x0043e8000c10190c */
[----:B------:R-:W2:Y:S04]  /*07f0*/  LDG.E R11, desc[UR12][R2.64] ;  /* 0x0000000c020b7981 */ /* 0x000ea8000c1e1900 */
[----:B--2---:R2:W-:Y:S04]  /*0800*/  STG.E desc[UR12][R4.64], R11 ;  /* 0x0000000b04007986 */ /* 0x0045e8000c10190c */
[----:B---3--:R-:W3:Y:S04]  /*0810*/  LDG.E R13, desc[UR12][R2.64+0x4] ;  /* 0x0000040c020d7981 */ /* 0x008ee8000c1e1900 */
[----:B---3--:R3:W-:Y:S04]  /*0820*/  STG.E desc[UR12][R4.64+0x4], R13 ;  /* 0x0000040d04007986 */ /* 0x0087e8000c10190c */
[----:B----4-:R-:W4:Y:S04]  /*0830*/  LDG.E R19, desc[UR12][R2.64+0x8] ;  /* 0x0000080c02137981 */ /* 0x010f28000c1e1900 */
[----:B----4-:R4:W-:Y:S04]  /*0840*/  STG.E desc[UR12][R4.64+0x8], R19 ;  /* 0x0000081304007986 */ /* 0x0109e8000c10190c */
[----:B-----5:R-:W5:Y:S04]  /*0850*/  LDG.E R21, desc[UR12][R2.64+0xc] ;  /* 0x00000c0c02157981 */ /* 0x020f68000c1e1900 */
[----:B-----5:R-:W-:Y:S04]  /*0860*/  STG.E desc[UR12][R4.64+0xc], R21 ;  /* 0x00000c1504007986 */ /* 0x020fe8000c10190c */
[----:B0-----:R-:W5:Y:S04]  /*0870*/  LDG.E R7, desc[UR12][R2.64+0x10] ;  /* 0x0000100c02077981 */ /* 0x001f68000c1e1900 */
[----:B-----5:R0:W-:Y:S04]  /*0880*/  STG.E desc[UR12][R4.64+0x10], R7 ;  /* 0x0000100704007986 */ /* 0x0201e8000c10190c */
[----:B-1----:R-:W5:Y:S04]  /*0890*/  LDG.E R9, desc[UR12][R2.64+0x14] ;  /* 0x0000140c02097981 */ /* 0x002f68000c1e1900 */
[----:B-----5:R1:W-:Y:S04]  /*08a0*/  STG.E desc[UR12][R4.64+0x14], R9 ;  /* 0x0000140904007986 */ /* 0x0203e8000c10190c */
[----:B--2---:R-:W2:Y:S01]  /*08b0*/  LDG.E R11, desc[UR12][R2.64+0x18] ;  /* 0x0000180c020b7981 */ /* 0x004ea2000c1e1900 */
[----:B------:R-:W-:-:S05]  /*08c0*/  VIADD R6, R6, 0x10 ;  /* 0x0000001006067836 */ /* 0x000fca0000000000 */
[----:B------:R-:W-:Y:S01]  /*08d0*/  ISETP.NE.AND P1, PT, R6, RZ, PT ;  /* 0x000000ff0600720c */ /* 0x000fe20003f25270 */
[----:B--2---:R1:W-:Y:S04]  /*08e0*/  STG.E desc[UR12][R4.64+0x18], R11 ;  /* 0x0000180b04007986 */ /* 0x0043e8000c10190c */
[----:B---3--:R-:W2:Y:S01]  /*08f0*/  LDG.E R13, desc[UR12][R2.64+0x1c] ;  /* 0x00001c0c020d7981 */ /* 0x008ea2000c1e1900 */
[----:B------:R-:W-:Y:S02]  /*0900*/  IADD3 R8, P4, PT, R4, 0x40, RZ ;  /* 0x0000004004087810 */ /* 0x000fe40007f9e0ff */
[----:B------:R-:W-:-:S03]  /*0910*/  IADD3 R10, P2, PT, R2, 0x40, RZ ;  /* 0x00000040020a7810 */ /* 0x000fc60007f5e0ff */
[----:B----4-:R-:W-:Y:S01]  /*0920*/  IMAD.X R19, RZ, RZ, R5, P4 ;  /* 0x000000ffff137224 */ /* 0x010fe200020e0605 */
[----:B0-----:R-:W-:Y:S01]  /*0930*/  IADD3.X R7, PT, PT, RZ, R3, RZ, P2, !PT ;  /* 0x00000003ff077210 */ /* 0x001fe200017fe4ff */
[----:B--2---:R1:W-:Y:S01]  /*0940*/  STG.E desc[UR12][R4.64+0x1c], R13 ;  /* 0x00001c0d04007986 */ /* 0x0043e2000c10190c */
[----:B------:R-:W-:Y:S07]  /*0950*/  @P1 BRA `(.L_x_8) ;  /* 0xfffffffc00541947 */ /* 0x000fee000383ffff */
[----:B------:R-:W-:-:S07]  /*0960*/  MOV R2, R0 ;  /* 0x0000000000027202 */ /* 0x000fce0000000f00 */
.L_x_7:
[----:B------:R-:W-:-:S13]  /*0970*/  ISETP.NE.AND P2, PT, R20, RZ, PT ;  /* 0x000000ff1400720c */ /* 0x000fda0003f45270 */
[----:B------:R-:W-:Y:S05]  /*0980*/  @!P2 BRA `(.L_x_9) ;  /* 0x0000000000e0a947 */ /* 0x000fea0003800000 */
[----:B------:R-:W-:Y:S02]  /*0990*/  ISETP.GE.U32.AND P1, PT, R24, 0x7, PT ;  /* 0x000000071800780c */ /* 0x000fe40003f26070 */
[----:B------:R-:W-:-:S11]  /*09a0*/  ISETP.NE.AND P4, PT, R22, RZ, PT ;  /* 0x000000ff1600720c */ /* 0x000fd60003f85270 */
[----:B------:R-:W-:Y:S05]  /*09b0*/  @!P1 BRA `(.L_x_10) ;  /* 0x0000000000549947 */ /* 0x000fea0003800000 */
[----:B-1----:R-:W0:Y:S08]  /*09c0*/  LDC.64 R4, c[0x0][0x380] ;  /* 0x0000e000ff047b82 */ /* 0x002e300000000a00 */
[----:B------:R-:W1:Y:S01]  /*09d0*/  LDC.64 R6, c[0x0][0x388] ;  /* 0x0000e200ff067b82 */ /* 0x000e620000000a00 */
[----:B0-----:R-:W-:-:S05]  /*09e0*/  IMAD.WIDE.U32 R4, R2, 0x4, R4 ;  /* 0x0000000402047825 */ /* 0x001fca00078e0004 */
[----:B------:R-:W2:Y:S01]  /*09f0*/  LDG.E R3, desc[UR12][R4.64] ;  /* 0x0000000c04037981 */ /* 0x000ea2000c1e1900 */
[----:B-1----:R-:W-:-:S05]  /*0a00*/  IMAD.WIDE.U32 R6, R2, 0x4, R6 ;  /* 0x0000000402067825 */ /* 0x002fca00078e0006 */
[----:B--2---:R0:W-:Y:S04]  /*0a10*/  STG.E desc[UR12][R6.64], R3 ;  /* 0x0000000306007986 */ /* 0x0041e8000c10190c */
[----:B------:R-:W2:Y:S04]  /*0a20*/  LDG.E R9, desc[UR12][R4.64+0x4] ;  /* 0x0000040c04097981 */ /* 0x000ea8000c1e1900 */
[----:B--2---:R1:W-:Y:S04]  /*0a30*/  STG.E desc[UR12][R6.64+0x4], R9 ;  /* 0x0000040906007986 */ /* 0x0043e8000c10190c */
[----:B------:R-:W2:Y:S04]  /*0a40*/  LDG.E R11, desc[UR12][R4.64+0x8] ;  /* 0x0000080c040b7981 */ /* 0x000ea8000c1e1900 */
[----:B--2---:R2:W-:Y:S04]  /*0a50*/  STG.E desc[UR12][R6.64+0x8], R11 ;  /* 0x0000080b06007986 */ /* 0x0045e8000c10190c */
[----:B------:R-:W3:Y:S04]  /*0a60*/  LDG.E R13, desc[UR12][R4.64+0xc] ;  /* 0x00000c0c040d7981 */ /* 0x000ee8000c1e1900 */
[----:B---3--:R2:W-:Y:S04]  /*0a70*/  STG.E desc[UR12][R6.64+0xc], R13 ;  /* 0x00000c0d06007986 */ /* 0x0085e8000c10190c */
[----:B------:R-:W3:Y:S04]  /*0a80*/  LDG.E R19, desc[UR12][R4.64+0x10] ;  /* 0x0000100c04137981 */ /* 0x000ee8000c1e1900 */
[----:B---3--:R2:W-:Y:S04]  /*0a90*/  STG.E desc[UR12][R6.64+0x10], R19 ;  /* 0x0000101306007986 */ /* 0x0085e8000c10190c */
[----:B------:R-:W3:Y:S04]  /*0aa0*/  LDG.E R21, desc[UR12][R4.64+0x14] ;  /* 0x0000140c04157981 */ /* 0x000ee8000c1e1900 */
[----:B---3--:R2:W-:Y:S04]  /*0ab0*/  STG.E desc[UR12][R6.64+0x14], R21 ;  /* 0x0000141506007986 */ /* 0x0085e8000c10190c */
[----:B0-----:R-:W3:Y:S04]  /*0ac0*/  LDG.E R3, desc[UR12][R4.64+0x18] ;  /* 0x0000180c04037981 */ /* 0x001ee8000c1e1900 */
[----:B---3--:R2:W-:Y:S04]  /*0ad0*/  STG.E desc[UR12][R6.64+0x18], R3 ;  /* 0x0000180306007986 */ /* 0x0085e8000c10190c */
[----:B-1----:R-:W3:Y:S01]  /*0ae0*/  LDG.E R9, desc[UR12][R4.64+0x1c] ;  /* 0x00001c0c04097981 */ /* 0x002ee2000c1e1900 */
[----:B------:R-:W-:-:S03]  /*0af0*/  VIADD R2, R2, 0x8 ;  /* 0x0000000802027836 */ /* 0x000fc60000000000 */
[----:B---3--:R2:W-:Y:S04]  /*0b00*/  STG.E desc[UR12][R6.64+0x1c], R9 ;  /* 0x00001c0906007986 */ /* 0x0085e8000c10190c */
.L_x_10:
[----:B------:R-:W-:Y:S05]  /*0b10*/  @!P4 BRA `(.L_x_9) ;  /* 0x00000000007cc947 */ /* 0x000fea0003800000 */
[----:B------:R-:W-:Y:S02]  /*0b20*/  ISETP.GE.U32.AND P1, PT, R25, 0x3, PT ;  /* 0x000000031900780c */ /* 0x000fe40003f26070 */
[----:B------:R-:W-:-:S11]  /*0b30*/  ISETP.NE.AND P4, PT, R23, RZ, PT ;  /* 0x000000ff1700720c */ /* 0x000fd60003f85270 */
[----:B------:R-:W-:Y:S05]  /*0b40*/  @!P1 BRA `(.L_x_11) ;  /* 0x0000000000349947 */ /* 0x000fea0003800000 */
[----:B-1----:R-:W0:Y:S08]  /*0b50*/  LDC.64 R4, c[0x0][0x380] ;  /* 0x0000e000ff047b82 */ /* 0x002e300000000a00 */
[----:B--2---:R-:W1:Y:S01]  /*0b60*/  LDC.64 R6, c[0x0][0x388] ;  /* 0x0000e200ff067b82 */ /* 0x004e620000000a00 */
        /* <DEDUP_REMOVED lines=8> */
[----:B------:R-:W2:Y:S01]  /*0bf0*/  LDG.E R13, desc[UR12][R4.64+0xc] ;  /* 0x00000c0c040d7981 */ /* 0x000ea2000c1e1900 */
[----:B------:R-:W-:-:S03]  /*0c00*/  IADD3 R2, PT, PT, R2, 0x4, RZ ;  /* 0x0000000402027810 */ /* 0x000fc60007ffe0ff */
[----:B--2---:R0:W-:Y:S04]  /*0c10*/  STG.E desc[UR12][R6.64+0xc], R13 ;  /* 0x00000c0d06007986 */ /* 0x0041e8000c10190c */
.L_x_11:
[----:B------:R-:W-:Y:S05]  /*0c20*/  @!P4 BRA `(.L_x_9) ;  /* 0x000000000038c947 */ /* 0x000fea0003800000 */
[----:B-1----:R-:W1:Y:S08]  /*0c30*/  LDC.64 R4, c[0x0][0x380] ;  /* 0x0000e000ff047b82 */ /* 0x002e700000000a00 */
[----:B0-2---:R-:W0:Y:S01]  /*0c40*/  LDC.64 R6, c[0x0][0x388] ;  /* 0x0000e200ff067b82 */ /* 0x005e220000000a00 */
[----:B-1----:R-:W-:-:S05]  /*0c50*/  IMAD.WIDE.U32 R4, R2, 0x4, R4 ;  /* 0x0000000402047825 */ /* 0x002fca00078e0004 */
[----:B------:R-:W2:Y:S01]  /*0c60*/  LDG.E R9, desc[UR12][R4.64] ;  /* 0x0000000c04097981 */ /* 0x000ea2000c1e1900 */
[----:B------:R-:W-:Y:S01]  /*0c70*/  ISETP.NE.AND P1, PT, R23, 0x1, PT ;  /* 0x000000011700780c */ /* 0x000fe20003f25270 */
[----:B0-----:R-:W-:-:S05]  /*0c80*/  IMAD.WIDE.U32 R2, R2, 0x4, R6 ;  /* 0x0000000402027825 */ /* 0x001fca00078e0006 */
[----:B--2---:R3:W-:Y:S07]  /*0c90*/  STG.E desc[UR12][R2.64], R9 ;  /* 0x0000000902007986 */ /* 0x0047ee000c10190c */
[----:B------:R-:W-:Y:S05]  /*0ca0*/  @!P1 BRA `(.L_x_9) ;  /* 0x0000000000189947 */ /* 0x000fea0003800000 */
[----:B------:R-:W2:Y:S01]  /*0cb0*/  LDG.E R7, desc[UR12][R4.64+0x4] ;  /* 0x0000040c04077981 */ /* 0x000ea2000c1e1900 */
[----:B------:R-:W-:-:S03]  /*0cc0*/  ISETP.NE.AND P1, PT, R23, 0x2, PT ;  /* 0x000000021700780c */ /* 0x000fc60003f25270 */
[----:B--2---:R4:W-:Y:S10]  /*0cd0*/  STG.E desc[UR12][R2.64+0x4], R7 ;  /* 0x0000040702007986 */ /* 0x0049f4000c10190c */
[----:B------:R-:W-:Y:S05]  /*0ce0*/  @!P1 BRA `(.L_x_9) ;  /* 0x0000000000089947 */ /* 0x000fea0003800000 */
[----:B------:R-:W2:Y:S04]  /*0cf0*/  LDG.E R5, desc[UR12][R4.64+0x8] ;  /* 0x0000080c04057981 */ /* 0x000ea8000c1e1900 */
[----:B--2---:R0:W-:Y:S02]  /*0d00*/  STG.E desc[UR12][R2.64+0x8], R5 ;  /* 0x0000080502007986 */ /* 0x0041e4000c10190c */
.L_x_9:
[----:B------:R-:W5:Y:S01]  /*0d10*/  LDCU UR5, c[0x0][0x3cc] ;  /* 0x00007980ff0577ac */ /* 0x000f620008000800 */
[----:B0-234-:R-:W-:Y:S01]  /*0d20*/  IMAD.MOV.U32 R3, RZ, RZ, RZ ;  /* 0x000000ffff037224 */ /* 0x01dfe200078e00ff */
[----:B-----5:R-:W-:Y:S01]  /*0d30*/  MOV R2, UR5 ;  /* 0x0000000500027c02 */ /* 0x020fe20008000f00 */
[----:B------:R-:W-:Y:S06]  /*0d40*/  @!P3 BRA `(.L_x_12) ;  /* 0x0000000000acb947 */ /* 0x000fec0003800000 */
[----:B------:R-:W-:Y:S01]  /*0d50*/  IMAD.MOV.U32 R3, RZ, RZ, RZ ;  /* 0x000000ffff037224 */ /* 0x000fe200078e00ff */
[----:B------:R-:W-:-:S07]  /*0d60*/  MOV R2, UR5 ;  /* 0x0000000500027c02 */ /* 0x000fce0008000f00 */
.L_x_13:
[----:B-1----:R-:W0:Y:S08]  /*0d70*/  LDC.64 R4, c[0x0][0x388] ;  /* 0x0000e200ff047b82 */ /* 0x002e300000000a00 */
[----:B----4-:R-:W1:Y:S01]  /*0d80*/  LDC.64 R6, c[0x0][0x390] ;  /* 0x0000e400ff067b82 */ /* 0x010e620000000a00 */
[----:B0-----:R-:W-:-:S05]  /*0d90*/  IMAD.WIDE R4, R2, 0x4, R4 ;  /* 0x0000000402047825 */ /* 0x001fca00078e0204 */
        /* <DEDUP_REMOVED lines=24> */
[----:B-----5:R4:W-:Y:S04]  /*0f20*/  STG.E desc[UR12][R6.64+0x2c], R27 ;  /* 0x00002c1b06007986 */ /* 0x0209e8000c10190c */
[----:B0-----:R-:W5:Y:S04]  /*0f30*/  LDG.E R9, desc[UR12][R4.64+-0x34] ;  /* 0xffffcc0c04097981 */ /* 0x001f68000c1e1900 */
[----:B-----5:R4:W-:Y:S04]  /*0f40*/  STG.E desc[UR12][R6.64+0x30], R9 ;  /* 0x0000300906007986 */ /* 0x0209e8000c10190c */
[----:B-1----:R-:W5:Y:S04]  /*0f50*/  LDG.E R11, desc[UR12][R4.64+-0x38] ;  /* 0xffffc80c040b7981 */ /* 0x002f68000c1e1900 */
[----:B-----5:R4:W-:Y:S04]  /*0f60*/  STG.E desc[UR12][R6.64+0x34], R11 ;  /* 0x0000340b06007986 */ /* 0x0209e8000c10190c */
[----:B--2---:R-:W2:Y:S01]  /*0f70*/  LDG.E R13, desc[UR12][R4.64+-0x3c] ;  /* 0xffffc40c040d7981 */ /* 0x004ea2000c1e1900 */
[----:B------:R-:W-:-:S05]  /*0f80*/  VIADD R3, R3, 0x10 ;  /* 0x0000001003037836 */ /* 0x000fca0000000000 */
[----:B------:R-:W-:Y:S01]  /*0f90*/  ISETP.NE.AND P1, PT, R3, R0, PT ;  /* 0x000000000300720c */ /* 0x000fe20003f25270 */
[----:B--2---:R4:W-:Y:S04]  /*0fa0*/  STG.E desc[UR12][R6.64+0x38], R13 ;  /* 0x0000380d06007986 */ /* 0x0049e8000c10190c */
[----:B---3--:R-:W2:Y:S01]  /*0fb0*/  LDG.E R19, desc[UR12][R4.64+-0x40] ;  /* 0xffffc00c04137981 */ /* 0x008ea2000c1e1900 */
[----:B------:R-:W-:-:S03]  /*0fc0*/  IADD3 R2, PT, PT, R2, -0x10, RZ ;  /* 0xfffffff002027810 */ /* 0x000fc60007ffe0ff */
[----:B--2---:R4:W-:Y:S04]  /*0fd0*/  STG.E desc[UR12][R6.64+0x3c], R19 ;  /* 0x00003c1306007986 */ /* 0x0049e8000c10190c */
[----:B------:R-:W-:Y:S05]  /*0fe0*/  @P1 BRA `(.L_x_13) ;  /* 0xfffffffc00601947 */ /* 0x000fea000383ffff */
[----:B------:R-:W-:-:S07]  /*0ff0*/  IMAD.MOV.U32 R3, RZ, RZ, R0 ;  /* 0x000000ffff037224 */ /* 0x000fce00078e0000 */
.L_x_12:
[----:B------:R-:W-:Y:S05]  /*1000*/  @!P2 BRA `(.L_x_14) ;  /* 0x0000000000e8a947 */ /* 0x000fea0003800000 */
[----:B------:R-:W-:Y:S02]  /*1010*/  ISETP.GE.U32.AND P1, PT, R24, 0x7, PT ;  /* 0x000000071800780c */ /* 0x000fe40003f26070 */
[----:B------:R-:W-:-:S11]  /*1020*/  ISETP.NE.AND P4, PT, R22, RZ, PT ;  /* 0x000000ff1600720c */ /* 0x000fd60003f85270 */
[----:B------:R-:W-:Y:S05]  /*1030*/  @!P1 BRA `(.L_x_15) ;  /* 0x0000000000589947 */ /* 0x000fea0003800000 */
        /* <DEDUP_REMOVED lines=19> */
[----:B------:R-:W-:Y:S01]  /*1170*/  IADD3 R2, PT, PT, R2, -0x8, RZ ;  /* 0xfffffff802027810 */ /* 0x000fe20007ffe0ff */
[----:B------:R-:W-:-:S02]  /*1180*/  VIADD R3, R3, 0x8 ;  /* 0x0000000803037836 */ /* 0x000fc40000000000 */
[----:B---3--:R2:W-:Y:S05]  /*1190*/  STG.E desc[UR12][R6.64+0x1c], R11 ;  /* 0x00001c0b06007986 */ /* 0x0085ea000c10190c */
.L_x_15:
[----:B------:R-:W-:Y:S05]  /*11a0*/  @!P4 BRA `(.L_x_14) ;  /* 0x000000000080c947 */ /* 0x000fea0003800000 */
[----:B------:R-:W-:Y:S02]  /*11b0*/  ISETP.GE.U32.AND P1, PT, R25, 0x3, PT ;  /* 0x000000031900780c */ /* 0x000fe40003f26070 */
[----:B------:R-:W-:-:S11]  /*11c0*/  ISETP.NE.AND P4, PT, R23, RZ, PT ;  /* 0x000000ff1700720c */ /* 0x000fd60003f85270 */
[----:B------:R-:W-:Y:S05]  /*11d0*/  @!P1 BRA `(.L_x_16) ;  /* 0x0000000000389947 */ /* 0x000fea0003800000 */
[----:B-1----:R-:W0:Y:S08]  /*11e0*/  LDC.64 R4, c[0x0][0x388] ;  /* 0x0000e200ff047b82 */ /* 0x002e300000000a00 */
[----:B--2-4-:R-:W1:Y:S01]  /*11f0*/  LDC.64 R6, c[0x0][0x390] ;  /* 0x0000e400ff067b82 */ /* 0x014e620000000a00 */
        /* <DEDUP_REMOVED lines=9> */
[----:B------:R-:W-:Y:S01]  /*1290*/  IADD3 R2, PT, PT, R2, -0x4, RZ ;  /* 0xfffffffc02027810 */ /* 0x000fe20007ffe0ff */
[----:B------:R-:W-:-:S02]  /*12a0*/  VIADD R3, R3, 0x4 ;  /* 0x0000000403037836 */ /* 0x000fc40000000000 */
[----:B--2---:R0:W-:Y:S05]  /*12b0*/  STG.E desc[UR12][R6.64+0xc], R19 ;  /* 0x00000c1306007986 */ /* 0x0041ea000c10190c */
.L_x_16:
[----:B------:R-:W-:Y:S05]  /*12c0*/  @!P4 BRA `(.L_x_14) ;  /* 0x000000000038c947 */ /* 0x000fea0003800000 */
[----:B-1----:R-:W1:Y:S08]  /*12d0*/  LDC.64 R4, c[0x0][0x388] ;  /* 0x0000e200ff047b82 */ /* 0x002e700000000a00 */
[----:B0-2-4-:R-:W0:Y:S01]  /*12e0*/  LDC.64 R6, c[0x0][0x390] ;  /* 0x0000e400ff067b82 */ /* 0x015e220000000a00 */
[----:B-1----:R-:W-:-:S05]  /*12f0*/  IMAD.WIDE R4, R2, 0x4, R4 ;  /* 0x0000000402047825 */ /* 0x002fca00078e0204 */
        /* <DEDUP_REMOVED lines=11> */
.L_x_14:
[----:B0-2-4-:R-:W-:Y:S01]  /*13b0*/  HFMA2 R6, -RZ, RZ, 0, 0 ;  /* 0x00000000ff067431 */ /* 0x015fe200000001ff */
[----:B------:R-:W-:Y:S06]  /*13c0*/  @!P3 BRA `(.L_x_17) ;  /* 0x00000004001cb947 */ /* 0x000fec0003800000 */
[----:B------:R-:W-:-:S07]  /*13d0*/  IMAD.MOV.U32 R7, RZ, RZ, RZ ;  /* 0x000000ffff077224 */ /* 0x000fce00078e00ff */
.L_x_18:
[----:B01----:R-:W0:Y:S08]  /*13e0*/  LDC.64 R4, c[0x0][0x390] ;  /* 0x0000e400ff047b82 */ /* 0x003e300000000a00 */
[----:B---3--:R-:W1:Y:S01]  /*13f0*/  LDC.64 R2, c[0x0][0x388] ;  /* 0x0000e200ff027b82 */ /* 0x008e620000000a00 */
[----:B0-----:R-:W-:-:S05]  /*1400*/  IMAD.WIDE.U32 R4, R7, 0x4, R4 ;  /* 0x0000000407047825 */ /* 0x001fca00078e0004 */
[----:B------:R-:W1:Y:S02]  /*1410*/  LDG.E R9, desc[UR12][R4.64] ;  /* 0x0000000c04097981 */ /* 0x000e64000c1e1900 */
[----:B-1----:R-:W-:-:S05]  /*1420*/  IMAD.WIDE R8, R9, 0x4, R2 ;  /* 0x0000000409087825 */ /* 0x002fca00078e0202 */
[----:B------:R0:W-:Y:S04]  /*1430*/  STG.E desc[UR12][R8.64], R7 ;  /* 0x0000000708007986 */ /* 0x0001e8000c10190c */
[----:B------:R-:W2:Y:S01]  /*1440*/  LDG.E R11, desc[UR12][R4.64+0x4] ;  /* 0x0000040c040b7981 */ /* 0x000ea2000c1e1900 */
[----:B------:R-:W-:Y:S01]  /*1450*/  IADD3 R13, PT, PT, R7, 0x1, RZ ;  /* 0x00000001070d7810 */ /* 0x000fe20007ffe0ff */
[----:B--2---:R-:W-:-:S05]  /*1460*/  IMAD.WIDE R10, R11, 0x4, R2 ;  /* 0x000000040b0a7825 */ /* 0x004fca00078e0202 */
[----:B------:R1:W-:Y:S04]  /*1470*/  STG.E desc[UR12][R10.64], R13 ;  /* 0x0000000d0a007986 */ /* 0x0003e8000c10190c */
[----:B------:R-:W2:Y:S01]  /*1480*/  LDG.E R19, desc[UR12][R4.64+0x8] ;  /* 0x0000080c04137981 */ /* 0x000ea2000c1e1900 */
[----:B------:R-:W-:Y:S02]  /*1490*/  VIADD R21, R7, 0x2 ;  /* 0x0000000207157836 */ /* 0x000fe40000000000 */
[----:B--2---:R-:W-:-:S05]  /*14a0*/  IMAD.WIDE R18, R19, 0x4, R2 ;  /* 0x0000000413127825 */ /* 0x004fca00078e0202 */
[----:B------:R2:W-:Y:S04]  /*14b0*/  STG.E desc[UR12][R18.64], R21 ;  /* 0x0000001512007986 */ /* 0x0005e8000c10190c */
[----:B------:R-:W0:Y:S01]  /*14c0*/  LDG.E R29, desc[UR12][R4.64+0xc] ;  /* 0x00000c0c041d7981 */ /* 0x000e22000c1e1900 */
[----:B------:R-:W-:Y:S01]  /*14d0*/  IADD3 R27, PT, PT, R7, 0x3, RZ ;  /* 0x00000003071b7810 */ /* 0x000fe20007ffe0ff */
[----:B0-----:R-:W-:-:S05]  /*14e0*/  IMAD.WIDE R8, R29, 0x4, R2 ;  /* 0x000000041d087825 */ /* 0x001fca00078e0202 */
[----:B------:R0:W-:Y:S04]  /*14f0*/  STG.E desc[UR12][R8.64], R27 ;  /* 0x0000001b08007986 */ /* 0x0001e8000c10190c */
[----:B------:R-:W1:Y:S01]  /*1500*/  LDG.E R31, desc[UR12][R4.64+0x10] ;  /* 0x0000100c041f7981 */ /* 0x000e62000c1e1900 */
[----:B------:R-:W-:Y:S02]  /*1510*/  VIADD R29, R7, 0x4 ;  /* 0x00000004071d7836 */ /* 0x000fe40000000000 */
[----:B-1----:R-:W-:-:S05]  /*1520*/  IMAD.WIDE R10, R31, 0x4, R2 ;  /* 0x000000041f0a7825 */ /* 0x002fca00078e0202 */
[----:B------:R1:W-:Y:S04]  /*1530*/  STG.E desc[UR12][R10.64], R29 ;  /* 0x0000001d0a007986 */ /* 0x0003e8000c10190c */
[----:B------:R-:W2:Y:S01]  /*1540*/  LDG.E R31, desc[UR12][R4.64+0x14] ;  /* 0x0000140c041f7981 */ /* 0x000ea2000c1e1900 */
[----:B------:R-:W-:Y:S01]  /*1550*/  IADD3 R13, PT, PT, R7, 0x5, RZ ;  /* 0x00000005070d7810 */ /* 0x000fe20007ffe0ff */
[----:B--2---:R-:W-:-:S05]  /*1560*/  IMAD.WIDE R18, R31, 0x4, R2 ;  /* 0x000000041f127825 */ /* 0x004fca00078e0202 */
[----:B------:R2:W-:Y:S04]  /*1570*/  STG.E desc[UR12][R18.64], R13 ;  /* 0x0000000d12007986 */ /* 0x0005e8000c10190c */
[----:B------:R-:W0:Y:S01]  /*1580*/  LDG.E R31, desc[UR12][R4.64+0x18] ;  /* 0x0000180c041f7981 */ /* 0x000e22000c1e1900 */
[----:B------:R-:W-:Y:S02]  /*1590*/  VIADD R21, R7, 0x6 ;  /* 0x0000000607157836 */ /* 0x000fe40000000000 */
[----:B0-----:R-:W-:-:S05]  /*15a0*/  IMAD.WIDE R8, R31, 0x4, R2 ;  /* 0x000000041f087825 */ /* 0x001fca00078e0202 */
[----:B------:R0:W-:Y:S04]  /*15b0*/  STG.E desc[UR12][R8.64], R21 ;  /* 0x0000001508007986 */ /* 0x0001e8000c10190c */
[----:B------:R-:W1:Y:S01]  /*15c0*/  LDG.E R31, desc[UR12][R4.64+0x1c] ;  /* 0x00001c0c041f7981 */ /* 0x000e62000c1e1900 */
[----:B------:R-:W-:Y:S01]  /*15d0*/  IADD3 R27, PT, PT, R7, 0x7, RZ ;  /* 0x00000007071b7810 */ /* 0x000fe20007ffe0ff */
[----:B-1----:R-:W-:-:S05]  /*15e0*/  IMAD.WIDE R10, R31, 0x4, R2 ;  /* 0x000000041f0a7825 */ /* 0x002fca00078e0202 */
        /* <DEDUP_REMOVED lines=25> */
[----:B------:R-:W3:Y:S01]  /*1780*/  LDG.E R31, desc[UR12][R4.64+0x38] ;  /* 0x0000380c041f7981 */ /* 0x000ee2000c1e1900 */
[C---:B------:R-:W-:Y:S01]  /*1790*/  VIADD R21, R7.reuse, 0xe ;  /* 0x0000000e07157836 */ /* 0x040fe20000000000 */
[C---:B--2---:R-:W-:Y:S01]  /*17a0*/  IADD3 R27, PT, PT, R7.reuse, 0xf, RZ ;  /* 0x0000000f071b7810 */ /* 0x044fe20007ffe0ff */
[----:B------:R-:W-:Y:S02]  /*17b0*/  VIADD R7, R7, 0x10 ;  /* 0x0000001007077836 */ /* 0x000fe40000000000 */
[----:B---3--:R-:W-:-:S05]  /*17c0*/  IMAD.WIDE R18, R31, 0x4, R2 ;  /* 0x000000041f127825 */ /* 0x008fca00078e0202 */
[----:B------:R0:W-:Y:S04]  /*17d0*/  STG.E desc[UR12][R18.64], R21 ;  /* 0x0000001512007986 */ /* 0x0001e8000c10190c */
[----:B------:R-:W2:Y:S01]  /*17e0*/  LDG.E R31, desc[UR12][R4.64+0x3c] ;  /* 0x00003c0c041f7981 */ /* 0x000ea2000c1e1900 */
[----:B------:R-:W-:Y:S01]  /*17f0*/  ISETP.NE.AND P1, PT, R7, R0, PT ;  /* 0x000000000700720c */ /* 0x000fe20003f25270 */
[----:B--2---:R-:W-:-:S05]  /*1800*/  IMAD.WIDE R2, R31, 0x4, R2 ;  /* 0x000000041f027825 */ /* 0x004fca00078e0202 */
[----:B------:R0:W-:Y:S07]  /*1810*/  STG.E desc[UR12][R2.64], R27 ;  /* 0x0000001b02007986 */ /* 0x0001ee000c10190c */
[----:B------:R-:W-:Y:S05]  /*1820*/  @P1 BRA `(.L_x_18) ;  /* 0xfffffff800ec1947 */ /* 0x000fea000383ffff */
[----:B------:R-:W-:-:S07]  /*1830*/  MOV R6, R0 ;  /* 0x0000000000067202 */ /* 0x000fce0000000f00 */
.L_x_17:
[----:B------:R-:W-:Y:S05]  /*1840*/  @!P2 BRA `(.L_x_19) ;  /* 0x00000004003ca947 */ /* 0x000fea0003800000 */
[----:B------:R-:W-:Y:S02]  /*1850*/  ISETP.GE.U32.AND P1, PT, R24, 0x7, PT ;  /* 0x000000071800780c */ /* 0x000fe40003f26070 */
[----:B------:R-:W-:-:S11]  /*1860*/  ISETP.NE.AND P4, PT, R22, RZ, PT ;  /* 0x000000ff1600720c */ /* 0x000fd60003f85270 */
[----:B------:R-:W-:Y:S05]  /*1870*/  @!P1 BRA `(.L_x_20) ;  /* 0x00000000008c9947 */ /* 0x000fea0003800000 */
[----:B-1----:R-:W1:Y:S08]  /*1880*/  LDC.64 R4, c[0x0][0x390] ;  /* 0x0000e400ff047b82 */ /* 0x002e700000000a00 */
[----:B0--3--:R-:W0:Y:S01]  /*1890*/  LDC.64 R2, c[0x0][0x388] ;  /* 0x0000e200ff027b82 */ /* 0x009e220000000a00 */
[----:B-1----:R-:W-:-:S05]  /*18a0*/  IMAD.WIDE.U32 R4, R6, 0x4, R4 ;  /* 0x0000000406047825 */ /* 0x002fca00078e0004 */
[----:B------:R-:W0:Y:S02]  /*18b0*/  LDG.E R9, desc[UR12][R4.64] ;  /* 0x0000000c04097981 */ /* 0x000e24000c1e1900 */
[----:B0-----:R-:W-:-:S05]  /*18c0*/  IMAD.WIDE R8, R9, 0x4, R2 ;  /* 0x0000000409087825 */ /* 0x001fca00078e0202 */
[----:B------:R0:W-:Y:S04]  /*18d0*/  STG.E desc[UR12][R8.64], R6 ;  /* 0x0000000608007986 */ /* 0x0001e8000c10190c */
[----:B------:R-:W2:Y:S01]  /*18e0*/  LDG.E R11, desc[UR12][R4.64+0x4] ;  /* 0x0000040c040b7981 */ /* 0x000ea2000c1e1900 */
[----:B------:R-:W-:Y:S02]  /*18f0*/  VIADD R7, R6, 0x1 ;  /* 0x0000000106077836 */ /* 0x000fe40000000000 */
[----:B--2---:R-:W-:-:S05]  /*1900*/  IMAD.WIDE R10, R11, 0x4, R2 ;  /* 0x000000040b0a7825 */ /* 0x004fca00078e0202 */
        /* <DEDUP_REMOVED lines=21> */
[----:B------:R-:W2:Y:S01]  /*1a60*/  LDG.E R29, desc[UR12][R4.64+0x1c] ;  /* 0x00001c0c041d7981 */ /* 0x000ea2000c1e1900 */
[C---:B------:R-:W-:Y:S01]  /*1a70*/  VIADD R21, R6.reuse, 0x7 ;  /* 0x0000000706157836 */ /* 0x040fe20000000000 */
[----:B------:R-:W-:Y:S01]  /*1a80*/  IADD3 R6, PT, PT, R6, 0x8, RZ ;  /* 0x0000000806067810 */ /* 0x000fe20007ffe0ff */
[----:B--2---:R-:W-:-:S05]  /*1a90*/  IMAD.WIDE R2, R29, 0x4, R2 ;  /* 0x000000041d027825 */ /* 0x004fca00078e0202 */
[----:B------:R4:W-:Y:S02]  /*1aa0*/  STG.E desc[UR12][R2.64], R21 ;  /* 0x0000001502007986 */ /* 0x0009e4000c10190c */
.L_x_20:
[----:B------:R-:W-:Y:S05]  /*1ab0*/  @!P4 BRA `(.L_x_19) ;  /* 0x0000000000a0c947 */ /* 0x000fea0003800000 */
[----:B------:R-:W-:Y:S02]  /*1ac0*/  ISETP.GE.U32.AND P1, PT, R25, 0x3, PT ;  /* 0x000000031900780c */ /* 0x000fe40003f26070 */
[----:B------:R-:W-:-:S11]  /*1ad0*/  ISETP.NE.AND P4, PT, R23, RZ, PT ;  /* 0x000000ff1700720c */ /* 0x000fd60003f85270 */
[----:B------:R-:W-:Y:S05]  /*1ae0*/  @!P1 BRA `(.L_x_21) ;  /* 0x00000000004c9947 */ /* 0x000fea0003800000 */
[----:B-1----:R-:W1:Y:S08]  /*1af0*/  LDC.64 R4, c[0x0][0x390] ;  /* 0x0000e400ff047b82 */ /* 0x002e700000000a00 */
[----:B0--34-:R-:W0:Y:S01]  /*1b00*/  LDC.64 R2, c[0x0][0x388] ;  /* 0x0000e200ff027b82 */ /* 0x019e220000000a00 */
        /* <DEDUP_REMOVED lines=8> */
[----:B------:R-:W3:Y:S01]  /*1b90*/  LDG.E R19, desc[UR12][R4.64+0x8] ;  /* 0x0000080c04137981 */ /* 0x000ee2000c1e1900 */
[----:B------:R-:W-:Y:S01]  /*1ba0*/  IADD3 R21, PT, PT, R6, 0x2, RZ ;  /* 0x0000000206157810 */ /* 0x000fe20007ffe0ff */
[----:B---3--:R-:W-:-:S05]  /*1bb0*/  IMAD.WIDE R18, R19, 0x4, R2 ;  /* 0x0000000413127825 */ /* 0x008fca00078e0202 */
[----:B------:R2:W-:Y:S04]  /*1bc0*/  STG.E desc[UR12][R18.64], R21 ;  /* 0x0000001512007986 */ /* 0x0005e8000c10190c */
[----:B------:R-:W3:Y:S01]  /*1bd0*/  LDG.E R7, desc[UR12][R4.64+0xc] ;  /* 0x00000c0c04077981 */ /* 0x000ee2000c1e1900 */
[C---:B------:R-:W-:Y:S01]  /*1be0*/  VIADD R27, R6.reuse, 0x3 ;  /* 0x00000003061b7836 */ /* 0x040fe20000000000 */
[----:B0-----:R-:W-:Y:S01]  /*1bf0*/  IADD3 R6, PT, PT, R6, 0x4, RZ ;  /* 0x0000000406067810 */ /* 0x001fe20007ffe0ff */
[----:B---3--:R-:W-:-:S05]  /*1c00*/  IMAD.WIDE R2, R7, 0x4, R2 ;  /* 0x0000000407027825 */ /* 0x008fca00078e0202 */
[----:B------:R2:W-:Y:S02]  /*1c10*/  STG.E desc[UR12][R2.64], R27 ;  /* 0x0000001b02007986 */ /* 0x0005e4000c10190c */
.L_x_21:
[----:B------:R-:W-:Y:S05]  /*1c20*/  @!P4 BRA `(.L_x_19) ;  /* 0x000000000044c947 */ /* 0x000fea0003800000 */
[----:B-1----:R-:W1:Y:S08]  /*1c30*/  LDC.64 R4, c[0x0][0x390] ;  /* 0x0000e400ff047b82 */ /* 0x002e700000000a00 */
[----:B0-234-:R-:W0:Y:S01]  /*1c40*/  LDC.64 R2, c[0x0][0x388] ;  /* 0x0000e200ff027b82 */ /* 0x01de220000000a00 */
[----:B-1----:R-:W-:-:S05]  /*1c50*/  IMAD.WIDE.U32 R4, R6, 0x4, R4 ;  /* 0x0000000406047825 */ /* 0x002fca00078e0004 */
[----:B------:R-:W0:Y:S01]  /*1c60*/  LDG.E R9, desc[UR12][R4.64] ;  /* 0x0000000c04097981 */ /* 0x000e22000c1e1900 */
[----:B------:R-:W-:Y:S01]  /*1c70*/  ISETP.NE.AND P1, PT, R23, 0x1, PT ;  /* 0x000000011700780c */ /* 0x000fe20003f25270 */
[----:B0-----:R-:W-:-:S05]  /*1c80*/  IMAD.WIDE R8, R9, 0x4, R2 ;  /* 0x0000000409087825 */ /* 0x001fca00078e0202 */
[----:B------:R0:W-:Y:S07]  /*1c90*/  STG.E desc[UR12][R8.64], R6 ;  /* 0x0000000608007986 */ /* 0x0001ee000c10190c */
[----:B------:R-:W-:Y:S05]  /*1ca0*/  @!P1 BRA `(.L_x_19) ;  /* 0x0000000000249947 */ /* 0x000fea0003800000 */
[----:B0-----:R-:W2:Y:S01]  /*1cb0*/  LDG.E R9, desc[UR12][R4.64+0x4] ;  /* 0x0000040c04097981 */ /* 0x001ea2000c1e1900 */
[----:B------:R-:W-:Y:S01]  /*1cc0*/  ISETP.NE.AND P1, PT, R23, 0x2, PT ;  /* 0x000000021700780c */ /* 0x000fe20003f25270 */
[----:B------:R-:W-:Y:S02]  /*1cd0*/  VIADD R7, R6, 0x1 ;  /* 0x0000000106077836 */ /* 0x000fe40000000000 */
[----:B--2---:R-:W-:-:S05]  /*1ce0*/  IMAD.WIDE R8, R9, 0x4, R2 ;  /* 0x0000000409087825 */ /* 0x004fca00078e0202 */
[----:B------:R0:W-:Y:S05]  /*1cf0*/  STG.E desc[UR12][R8.64], R7 ;  /* 0x0000000708007986 */ /* 0x0001ea000c10190c */
[----:B------:R-:W2:Y:S01]  /*1d00*/  @P1 LDG.E R13, desc[UR12][R4.64+0x8] ;  /* 0x0000080c040d1981 */ /* 0x000ea2000c1e1900 */
[----:B------:R-:W-:Y:S01]  /*1d10*/  @P1 IADD3 R11, PT, PT, R6, 0x2, RZ ;  /* 0x00000002060b1810 */ /* 0x000fe20007ffe0ff */
[----:B--2---:R-:W-:-:S05]  /*1d20*/  @P1 IMAD.WIDE R2, R13, 0x4, R2 ;  /* 0x000000040d021825 */ /* 0x004fca00078e0202 */
[----:B------:R0:W-:Y:S02]  /*1d30*/  @P1 STG.E desc[UR12][R2.64], R11 ;  /* 0x0000000b02001986 */ /* 0x0001e4000c10190c */
.L_x_19:
[----:B01234-:R-:W0:Y:S08]  /*1d40*/  LDC.64 R2, c[0x0][0x380] ;  /* 0x0000e000ff027b82 */ /* 0x01fe300000000a00 */
[----:B------:R-:W1:Y:S01]  /*1d50*/  LDC.64 R4, c[0x0][0x388] ;  /* 0x0000e200ff047b82 */ /* 0x000e620000000a00 */
[----:B0-----:R-:W2:Y:S04]  /*1d60*/  LDG.E R2, desc[UR12][R2.64] ;  /* 0x0000000c02027981 */ /* 0x001ea8000c1e1900 */
[----:B-1----:R-:W2:Y:S02]  /*1d70*/  LDG.E R5, desc[UR12][R4.64] ;  /* 0x0000000c04057981 */ /* 0x002ea4000c1e1900 */
[----:B--2---:R-:W-:-:S05]  /*1d80*/  IMAD.IADD R6, R2, 0x1, -R5 ;  /* 0x0000000102067824 */ /* 0x004fca00078e0a05 */
[C---:B------:R-:W-:Y:S02]  /*1d90*/  ISETP.NE.AND P4, PT, R6.reuse, RZ, PT ;  /* 0x000000ff0600720c */ /* 0x040fe40003f85270 */
[----:B------:R-:W-:-:S11]  /*1da0*/  ISETP.GT.AND P1, PT, R6, RZ, PT ;  /* 0x000000ff0600720c */ /* 0x000fd60003f24270 */
[----:B------:R-:W-:Y:S05]  /*1db0*/  @P4 BRA `(.L_x_22) ;  /* 0x00000000003c4947 */ /* 0x000fea0003800000 */
[----:B------:R-:W0:Y:S01]  /*1dc0*/  LDC R12, c[0x0][0x3cc] ;  /* 0x0000f300ff0c7b82 */ /* 0x000e220000000800 */
[----:B------:R-:W-:-:S07]  /*1dd0*/  HFMA2 R11, -RZ, RZ, 0, 0 ;  /* 0x00000000ff0b7431 */ /* 0x000fce00000001ff */
[----:B------:R-:W1:Y:S08]  /*1de0*/  LDC.64 R2, c[0x0][0x380] ;  /* 0x0000e000ff027b82 */ /* 0x000e700000000a00 */
[----:B------:R-:W2:Y:S02]  /*1df0*/  LDC.64 R4, c[0x0][0x388] ;  /* 0x0000e200ff047b82 */ /* 0x000ea40000000a00 */
.L_x_23:
[----:B------:R-:W-:-:S05]  /*1e00*/  VIADD R11, R11, 0x1 ;  /* 0x000000010b0b7836 */ /* 0x000fca0000000000 */
[----:B0-----:R-:W-:-:S13]  /*1e10*/  ISETP.NE.AND P1, PT, R11, R12, PT ;  /* 0x0000000c0b00720c */ /* 0x001fda0003f25270 */
[----:B------:R-:W-:Y:S05]  /*1e20*/  @!P1 BRA `(.L_x_6) ;  /* 0x00000024002c9947 */ /* 0x000fea0003800000 */
[----:B-1----:R-:W-:-:S04]  /*1e30*/  IMAD.WIDE.U32 R6, R11, 0x4, R2 ;  /* 0x000000040b067825 */ /* 0x002fc800078e0002 */
[----:B--2---:R-:W-:Y:S02]  /*1e40*/  IMAD.WIDE.U32 R8, R11, 0x4, R4 ;  /* 0x000000040b087825 */ /* 0x004fe400078e0004 */
[----:B------:R-:W2:Y:S04]  /*1e50*/  LDG.E R6, desc[UR12][R6.64] ;  /* 0x0000000c06067981 */ /* 0x000ea8000c1e1900 */
[----:B------:R-:W2:Y:S02]  /*1e60*/  LDG.E R9, desc[UR12][R8.64] ;  /* 0x0000000c08097981 */ /* 0x000ea4000c1e1900 */
[----:B--2---:R-:W-:-:S04]  /*1e70*/  IADD3 R10, PT, PT, R6, -R9, RZ ;  /* 0x80000009060a7210 */ /* 0x004fc80007ffe0ff */
[C---:B------:R-:W-:Y:S02]  /*1e80*/  ISETP.NE.AND P4, PT, R10.reuse, RZ, PT ;  /* 0x000000ff0a00720c */ /* 0x040fe40003f85270 */
[----:B------:R-:W-:-:S11]  /*1e90*/  ISETP.GT.AND P1, PT, R10, RZ, PT ;  /* 0x000000ff0a00720c */ /* 0x000fd60003f24270 */
[----:B------:R-:W-:Y:S05]  /*1ea0*/  @!P4 BRA `(.L_x_23) ;  /* 0xfffffffc00d4c947 */ /* 0x000fea000383ffff */
.L_x_22:
[----:B------:R-:W-:Y:S01]  /*1eb0*/  IMAD.MOV.U32 R21, RZ, RZ, R17 ;  /* 0x000000ffff157224 */ /* 0x000fe200078e0011 */
[----:B------:R-:W-:Y:S06]  /*1ec0*/  @P1 BRA `(.L_x_5) ;  /* 0x0000006800fc1947 */ /* 0x000fec0003800000 */
[----:B------:R-:W0:Y:S01]  /*1ed0*/  LDCU UR5, c[0x0][0x3cc] ;  /* 0x00007980ff0577ac */ /* 0x000e220008000800 */
[----:B------:R-:W-:Y:S02]  /*1ee0*/  HFMA2 R3, -RZ, RZ, 0, 0 ;  /* 0x00000000ff037431 */ /* 0x000fe400000001ff */
[----:B0-----:R-:W-:Y:S01]  /*1ef0*/  IMAD.U32 R2, RZ, RZ, UR5 ;  /* 0x00000005ff027e24 */ /* 0x001fe2000f8e00ff */
[----:B------:R-:W-:Y:S06]  /*1f00*/  @!P3 BRA `(.L_x_24) ;  /* 0x0000000000acb947 */ /* 0x000fec0003800000 */
[----:B------:R-:W-:Y:S01]  /*1f10*/  MOV R3, RZ ;  /* 0x000000ff00037202 */ /* 0x000fe20000000f00 */
[----:B------:R-:W-:-:S07]  /*1f20*/  IMAD.U32 R2, RZ, RZ, UR5 ;  /* 0x00000005ff027e24 */ /* 0x000fce000f8e00ff */
.L_x_25:
[----:B------:R-:W0:Y:S08]  /*1f30*/  LDC.64 R4, c[0x0][0x388] ;  /* 0x0000e200ff047b82 */ /* 0x000e300000000a00 */
        /* <DEDUP_REMOVED lines=32> */
[----:B------:R-:W-:-:S04]  /*2140*/  IADD3 R3, PT, PT, R3, 0x10, RZ ;  /* 0x0000001003037810 */ /* 0x000fc80007ffe0ff */
[----:B------:R-:W-:Y:S01]  /*2150*/  ISETP.NE.AND P0, PT, R3, R0, PT ;  /* 0x000000000300720c */ /* 0x000fe20003f05270 */
[----:B--2---:R4:W-:Y:S04]  /*2160*/  STG.E desc[UR12][R6.64+0x38], R13 ;  /* 0x0000380d06007986 */ /* 0x0049e8000c10190c */
[----:B---3--:R-:W2:Y:S01]  /*2170*/  LDG.E R19, desc[UR12][R4.64+-0x40] ;  /* 0xffffc00c04137981 */ /* 0x008ea2000c1e1900 */
[----:B------:R-:W-:-:S03]  /*2180*/  VIADD R2, R2, 0xfffffff0 ;  /* 0xfffffff002027836 */ /* 0x000fc60000000000 */
[----:B--2---:R4:W-:Y:S04]  /*2190*/  STG.E desc[UR12][R6.64+0x3c], R19 ;  /* 0x00003c1306007986 */ /* 0x0049e8000c10190c */
[----:B------:R-:W-:Y:S05]  /*21a0*/  @P0 BRA `(.L_x_25) ;  /* 0xfffffffc00600947 */ /* 0x000fea000383ffff */
[----:B------:R-:W-:-:S07]  /*21b0*/  MOV R3, R0 ;  /* 0x0000000000037202 */ /* 0x000fce0000000f00 */
.L_x_24:
[----:B------:R-:W-:Y:S05]  /*21c0*/  @!P2 BRA `(.L_x_26) ;  /* 0x0000000000e8a947 */ /* 0x000fea0003800000 */
[----:B------:R-:W-:Y:S02]  /*21d0*/  ISETP.GE.U32.AND P0, PT, R24, 0x7, PT ;  /* 0x000000071800780c */ /* 0x000fe40003f06070 */
[----:B------:R-:W-:-:S11]  /*21e0*/  ISETP.NE.AND P1, PT, R22, RZ, PT ;  /* 0x000000ff1600720c */ /* 0x000fd60003f25270 */
[----:B------:R-:W-:Y:S05]  /*21f0*/  @!P0 BRA `(.L_x_27) ;  /* 0x0000000000588947 */ /* 0x000fea0003800000 */
        /* <DEDUP_REMOVED lines=19> */
[----:B------:R-:W-:Y:S01]  /*2330*/  VIADD R2, R2, 0xfffffff8 ;  /* 0xfffffff802027836 */ /* 0x000fe20000000000 */
[----:B------:R-:W-:-:S02]  /*2340*/  IADD3 R3, PT, PT, R3, 0x8, RZ ;  /* 0x0000000803037810 */ /* 0x000fc40007ffe0ff */
[----:B---3--:R2:W-:Y:S05]  /*2350*/  STG.E desc[UR12][R6.64+0x1c], R11 ;  /* 0x00001c0b06007986 */ /* 0x0085ea000c10190c */
.L_x_27:
[----:B------:R-:W-:Y:S05]  /*2360*/  @!P1 BRA `(.L_x_26) ;  /* 0x0000000000809947 */ /* 0x000fea0003800000 */
[----:B------:R-:W-:Y:S02]  /*2370*/  ISETP.GE.U32.AND P0, PT, R25, 0x3, PT ;  /* 0x000000031900780c */ /* 0x000fe40003f06070 */
[----:B------:R-:W-:-:S11]  /*2380*/  ISETP.NE.AND P1, PT, R23, RZ, PT ;  /* 0x000000ff1700720c */ /* 0x000fd60003f25270 */
[----:B------:R-:W-:Y:S05]  /*2390*/  @!P0 BRA `(.L_x_28) ;  /* 0x0000000000388947 */ /* 0x000fea0003800000 */
[----:B------:R-:W0:Y:S08]  /*23a0*/  LDC.64 R4, c[0x0][0x388] ;  /* 0x0000e200ff047b82 */ /* 0x000e300000000a00 */
        /* <DEDUP_REMOVED lines=10> */
[----:B------:R-:W-:Y:S01]  /*2450*/  VIADD R2, R2, 0xfffffffc ;  /* 0xfffffffc02027836 */ /* 0x000fe20000000000 */
[----:B------:R-:W-:-:S02]  /*2460*/  IADD3 R3, PT, PT, R3, 0x4, RZ ;  /* 0x0000000403037810 */ /* 0x000fc40007ffe0ff */
[----:B--2---:R0:W-:Y:S05]  /*2470*/  STG.E desc[UR12][R6.64+0xc], R19 ;  /* 0x00000c1306007986 */ /* 0x0041ea000c10190c */
.L_x_28:
[----:B------:R-:W-:Y:S05]  /*2480*/  @!P1 BRA `(.L_x_26) ;  /* 0x0000000000389947 */ /* 0x000fea0003800000 */
[----:B------:R-:W1:Y:S08]  /*2490*/  LDC.64 R4, c[0x0][0x388] ;  /* 0x0000e200ff047b82 */ /* 0x000e700000000a00 */
        /* <DEDUP_REMOVED lines=13> */
.L_x_26:
[----:B0-2-4-:R-:W-:Y:S01]  /*2570*/  IMAD.MOV.U32 R6, RZ, RZ, RZ ;  /* 0x000000ffff067224 */ /* 0x015fe200078e00ff */
[----:B------:R-:W-:Y:S06]  /*2580*/  @!P3 BRA `(.L_x_29) ;  /* 0x00000004001cb947 */ /* 0x000fec0003800000 */
[----:B---3--:R-:W-:-:S07]  /*2590*/  HFMA2 R7, -RZ, RZ, 0, 0 ;  /* 0x00000000ff077431 */ /* 0x008fce00000001ff */
.L_x_30:
[----:B0-----:R-:W0:Y:S08]  /*25a0*/  LDC.64 R4, c[0x0][0x390] ;  /* 0x0000e400ff047b82 */ /* 0x001e300000000a00 */
[----:B-1----:R-:W1:Y:S01]  /*25b0*/  LDC.64 R2, c[0x0][0x388] ;  /* 0x0000e200ff027b82 */ /* 0x002e620000000a00 */
[----:B0-----:R-:W-:-:S05]  /*25c0*/  IMAD.WIDE.U32 R4, R7, 0x4, R4 ;  /* 0x0000000407047825 */ /* 0x001fca00078e0004 */
[----:B------:R-:W1:Y:S02]  /*25d0*/  LDG.E R9, desc[UR12][R4.64] ;  /* 0x0000000c04097981 */ /* 0x000e64000c1e1900 */
[----:B-1----:R-:W-:-:S05]  /*25e0*/  IMAD.WIDE R8, R9, 0x4, R2 ;  /* 0x0000000409087825 */ /* 0x002fca00078e0202 */
        /* <DEDUP_REMOVED lines=55> */
[C---:B--2---:R-:W-:Y:S02]  /*2960*/  IADD3 R27, PT, PT, R7.reuse, 0xf, RZ ;  /* 0x0000000f071b7810 */ /* 0x044fe40007ffe0ff */
[----:B------:R-:W-:Y:S01]  /*2970*/  IADD3 R7, PT, PT, R7, 0x10, RZ ;  /* 0x0000001007077810 */ /* 0x000fe20007ffe0ff */
[----:B---3--:R-:W-:-:S05]  /*2980*/  IMAD.WIDE R18, R31, 0x4, R2 ;  /* 0x000000041f127825 */ /* 0x008fca00078e0202 */
[----:B------:R0:W-:Y:S04]  /*2990*/  STG.E desc[UR12][R18.64], R21 ;  /* 0x0000001512007986 */ /* 0x0001e8000c10190c */
[----:B------:R-:W2:Y:S01]  /*29a0*/  LDG.E R31, desc[UR12][R4.64+0x3c] ;  /* 0x00003c0c041f7981 */ /* 0x000ea2000c1e1900 */
[----:B------:R-:W-:Y:S01]  /*29b0*/  ISETP.NE.AND P0, PT, R7, R0, PT ;  /* 0x000000000700720c */ /* 0x000fe20003f05270 */
[----:B--2---:R-:W-:-:S05]  /*29c0*/  IMAD.WIDE R2, R31, 0x4, R2 ;  /* 0x000000041f027825 */ /* 0x004fca00078e0202 */
[----:B------:R0:W-:Y:S07]  /*29d0*/  STG.E desc[UR12][R2.64], R27 ;  /* 0x0000001b02007986 */ /* 0x0001ee000c10190c */
[----:B------:R-:W-:Y:S05]  /*29e0*/  @P0 BRA `(.L_x_30) ;  /* 0xfffffff800ec0947 */ /* 0x000fea000383ffff */
[----:B------:R-:W-:-:S07]  /*29f0*/  IMAD.MOV.U32 R6, RZ, RZ, R0 ;  /* 0x000000ffff067224 */ /* 0x000fce00078e0000 */
.L_x_29:
[----:B------:R-:W-:Y:S05]  /*2a00*/  @!P2 BRA `(.L_x_31) ;  /* 0x00000004003ca947 */ /* 0x000fea0003800000 */
[----:B------:R-:W-:Y:S02]  /*2a10*/  ISETP.GE.U32.AND P0, PT, R24, 0x7, PT ;  /* 0x000000071800780c */ /* 0x000fe40003f06070 */
[----:B------:R-:W-:-:S11]  /*2a20*/  ISETP.NE.AND P1, PT, R22, RZ, PT ;  /* 0x000000ff1600720c */ /* 0x000fd60003f25270 */
[----:B------:R-:W-:Y:S05]  /*2a30*/  @!P0 BRA `(.L_x_32) ;  /* 0x00000000008c8947 */ /* 0x000fea0003800000 */
[----:B------:R-:W2:Y:S08]  /*2a40*/  LDC.64 R4, c[0x0][0x390] ;  /* 0x0000e400ff047b82 */ /* 0x000eb00000000a00 */
[----:B01-3--:R-:W0:Y:S01]  /*2a50*/  LDC.64 R2, c[0x0][0x388] ;  /* 0x0000e200ff027b82 */ /* 0x00be220000000a00 */
[----:B--2---:R-:W-:-:S05]  /*2a60*/  IMAD.WIDE.U32 R4, R6, 0x4, R4 ;  /* 0x0000000406047825 */ /* 0x004fca00078e0004 */
[----:B------:R-:W0:Y:S02]  /*2a70*/  LDG.E R9, desc[UR12][R4.64] ;  /* 0x0000000c04097981 */ /* 0x000e24000c1e1900 */
[----:B0-----:R-:W-:-:S05]  /*2a80*/  IMAD.WIDE R8, R9, 0x4, R2 ;  /* 0x0000000409087825 */ /* 0x001fca00078e0202 */
[----:B------:R0:W-:Y:S04]  /*2a90*/  STG.E desc[UR12][R8.64], R6 ;  /* 0x0000000608007986 */ /* 0x0001e8000c10190c */
[----:B------:R-:W2:Y:S01]  /*2aa0*/  LDG.E R11, desc[UR12][R4.64+0x4] ;  /* 0x0000040c040b7981 */ /* 0x000ea2000c1e1900 */
[----:B------:R-:W-:Y:S01]  /*2ab0*/  IADD3 R7, PT, PT, R6, 0x1, RZ ;  /* 0x0000000106077810 */ /* 0x000fe20007ffe0ff */
        /* <DEDUP_REMOVED lines=22> */
[----:B------:R-:W2:Y:S01]  /*2c20*/  LDG.E R29, desc[UR12][R4.64+0x1c] ;  /* 0x00001c0c041d7981 */ /* 0x000ea2000c1e1900 */
[C---:B------:R-:W-:Y:S02]  /*2c30*/  IADD3 R21, PT, PT, R6.reuse, 0x7, RZ ;  /* 0x0000000706157810 */ /* 0x040fe40007ffe0ff */
[----:B------:R-:W-:Y:S01]  /*2c40*/  IADD3 R6, PT, PT, R6, 0x8, RZ ;  /* 0x0000000806067810 */ /* 0x000fe20007ffe0ff */
[----:B--2---:R-:W-:-:S05]  /*2c50*/  IMAD.WIDE R2, R29, 0x4, R2 ;  /* 0x000000041d027825 */ /* 0x004fca00078e0202 */
[----:B------:R4:W-:Y:S02]  /*2c60*/  STG.E desc[UR12][R2.64], R21 ;  /* 0x0000001502007986 */ /* 0x0009e4000c10190c */
.L_x_32:
[----:B------:R-:W-:Y:S05]  /*2c70*/  @!P1 BRA `(.L_x_31) ;  /* 0x0000000000a09947 */ /* 0x000fea0003800000 */
[----:B------:R-:W-:Y:S02]  /*2c80*/  ISETP.GE.U32.AND P0, PT, R25, 0x3, PT ;  /* 0x000000031900780c */ /* 0x000fe40003f06070 */
[----:B------:R-:W-:-:S11]  /*2c90*/  ISETP.NE.AND P1, PT, R23, RZ, PT ;  /* 0x000000ff1700720c */ /* 0x000fd60003f25270 */
[----:B------:R-:W-:Y:S05]  /*2ca0*/  @!P0 BRA `(.L_x_33) ;  /* 0x00000000004c8947 */ /* 0x000fea0003800000 */
[----:B------:R-:W2:Y:S08]  /*2cb0*/  LDC.64 R4, c[0x0][0x390] ;  /* 0x0000e400ff047b82 */ /* 0x000eb00000000a00 */
[----:B01-34-:R-:W0:Y:S01]  /*2cc0*/  LDC.64 R2, c[0x0][0x388] ;  /* 0x0000e200ff027b82 */ /* 0x01be220000000a00 */
[----:B--2---:R-:W-:-:S05]  /*2cd0*/  IMAD.WIDE.U32 R4, R6, 0x4, R4 ;  /* 0x0000000406047825 */ /* 0x004fca00078e0004 */
        /* <DEDUP_REMOVED lines=12> */
[C---:B------:R-:W-:Y:S01]  /*2da0*/  IADD3 R27, PT, PT, R6.reuse, 0x3, RZ ;  /* 0x00000003061b7810 */ /* 0x040fe20007ffe0ff */
[----:B0-----:R-:W-:Y:S02]  /*2db0*/  VIADD R6, R6, 0x4 ;  /* 0x0000000406067836 */ /* 0x001fe40000000000 */
[----:B---3--:R-:W-:-:S05]  /*2dc0*/  IMAD.WIDE R2, R7, 0x4, R2 ;  /* 0x0000000407027825 */ /* 0x008fca00078e0202 */
[----:B------:R2:W-:Y:S02]  /*2dd0*/  STG.E desc[UR12][R2.64], R27 ;  /* 0x0000001b02007986 */ /* 0x0005e4000c10190c */
.L_x_33:
[----:B------:R-:W-:Y:S05]  /*2de0*/  @!P1 BRA `(.L_x_31) ;  /* 0x0000000000449947 */ /* 0x000fea0003800000 */
[----:B------:R-:W5:Y:S08]  /*2df0*/  LDC.64 R4, c[0x0][0x390] ;  /* 0x0000e400ff047b82 */ /* 0x000f700000000a00 */
[----:B01234-:R-:W0:Y:S01]  /*2e00*/  LDC.64 R2, c[0x0][0x388] ;  /* 0x0000e200ff027b82 */ /* 0x01fe220000000a00 */
[----:B-----5:R-:W-:-:S05]  /*2e10*/  IMAD.WIDE.U32 R4, R6, 0x4, R4 ;  /* 0x0000000406047825 */ /* 0x020fca00078e0004 */
[----:B------:R-:W0:Y:S01]  /*2e20*/  LDG.E R9, desc[UR12][R4.64] ;  /* 0x0000000c04097981 */ /* 0x000e22000c1e1900 */
[----:B------:R-:W-:Y:S01]  /*2e30*/  ISETP.NE.AND P0, PT, R23, 0x1, PT ;  /* 0x000000011700780c */ /* 0x000fe20003f05270 */
[----:B0-----:R-:W-:-:S05]  /*2e40*/  IMAD.WIDE R8, R9, 0x4, R2 ;  /* 0x0000000409087825 */ /* 0x001fca00078e0202 */
[----:B------:R0:W-:Y:S07]  /*2e50*/  STG.E desc[UR12][R8.64], R6 ;  /* 0x0000000608007986 */ /* 0x0001ee000c10190c */
[----:B------:R-:W-:Y:S05]  /*2e60*/  @!P0 BRA `(.L_x_31) ;  /* 0x0000000000248947 */ /* 0x000fea0003800000 */
[----:B0-----:R-:W2:Y:S01]  /*2e70*/  LDG.E R9, desc[UR12][R4.64+0x4] ;  /* 0x0000040c04097981 */ /* 0x001ea2000c1e1900 */
[----:B------:R-:W-:Y:S02]  /*2e80*/  ISETP.NE.AND P0, PT, R23, 0x2, PT ;  /* 0x000000021700780c */ /* 0x000fe40003f05270 */
[----:B------:R-:W-:Y:S01]  /*2e90*/  IADD3 R7, PT, PT, R6, 0x1, RZ ;  /* 0x0000000106077810 */ /* 0x000fe20007ffe0ff */
[----:B--2---:R-:W-:-:S05]  /*2ea0*/  IMAD.WIDE R8, R9, 0x4, R2 ;  /* 0x0000000409087825 */ /* 0x004fca00078e0202 */
[----:B------:R0:W-:Y:S05]  /*2eb0*/  STG.E desc[UR12][R8.64], R7 ;  /* 0x0000000708007986 */ /* 0x0001ea000c10190c */
[----:B------:R-:W2:Y:S01]  /*2ec0*/  @P0 LDG.E R13, desc[UR12][R4.64+0x8] ;  /* 0x0000080c040d0981 */ /* 0x000ea2000c1e1900 */
[----:B------:R-:W-:Y:S01]  /*2ed0*/  @P0 IADD3 R11, PT, PT, R6, 0x2, RZ ;  /* 0x00000002060b0810 */ /* 0x000fe20007ffe0ff */
[----:B--2---:R-:W-:-:S05]  /*2ee0*/  @P0 IMAD.WIDE R2, R13, 0x4, R2 ;  /* 0x000000040d020825 */ /* 0x004fca00078e0202 */
[----:B------:R0:W-:Y:S02]  /*2ef0*/  @P0 STG.E desc[UR12][R2.64], R11 ;  /* 0x0000000b02000986 */ /* 0x0001e4000c10190c */
.L_x_31:
        /* <DEDUP_REMOVED lines=12> */
.L_x_35:
[----:B------:R-:W-:Y:S01]  /*2fc0*/  IADD3 R11, PT, PT, R11, 0x1, RZ ;  /* 0x000000010b0b7810 */ /* 0x000fe20007ffe0ff */
[----:B------:R-:W-:Y:S01]  /*2fd0*/  UPLOP3.LUT UP0, UPT, UPT, UPT, UPT, 0x80, 0x8 ;  /* 0x000000000008789c */ /* 0x000fe20003f0f070 */
[----:B------:R-:W-:Y:S01]  /*2fe0*/  PLOP3.LUT P0, PT, PT, PT, PT, 0x80, 0x8 ;  /* 0x000000000008781c */ /* 0x000fe20003f0f070 */
[----:B------:R-:W-:Y:S01]  /*2ff0*/  UMOV UR14, 0x4 ;  /* 0x00000004000e7882 */ /* 0x000fe20000000000 */
[----:B0-----:R-:W-:-:S13]  /*3000*/  ISETP.NE.AND P1, PT, R11, R12, PT ;  /* 0x0000000c0b00720c */ /* 0x001fda0003f25270 */
[----:B------:R-:W-:Y:S05]  /*3010*/  @!P1 BRA `(.L_x_6) ;  /* 0x0000001000b09947 */ /* 0x000fea0003800000 */
[----:B-1----:R-:W-:-:S04]  /*3020*/  IMAD.WIDE.U32 R6, R11, 0x4, R2 ;  /* 0x000000040b067825 */ /* 0x002fc800078e0002 */
[----:B--2---:R-:W-:Y:S02]  /*3030*/  IMAD.WIDE.U32 R8, R11, 0x4, R4 ;  /* 0x000000040b087825 */ /* 0x004fe400078e0004 */
[----:B------:R-:W2:Y:S04]  /*3040*/  LDG.E R6, desc[UR12][R6.64] ;  /* 0x0000000c06067981 */ /* 0x000ea8000c1e1900 */
[----:B------:R-:W2:Y:S02]  /*3050*/  LDG.E R9, desc[UR12][R8.64] ;  /* 0x0000000c08097981 */ /* 0x000ea4000c1e1900 */
[----:B--2---:R-:W-:-:S05]  /*3060*/  IMAD.IADD R10, R6, 0x1, -R9 ;  /* 0x00000001060a7824 */ /* 0x004fca00078e0a09 */
[C---:B------:R-:W-:Y:S02]  /*3070*/  ISETP.NE.AND P1, PT, R10.reuse, RZ, PT ;  /* 0x000000ff0a00720c */ /* 0x040fe40003f25270 */
[----:B------:R-:W-:-:S11]  /*3080*/  ISETP.GT.AND P0, PT, R10, RZ, PT ;  /* 0x000000ff0a00720c */ /* 0x000fd60003f04270 */
[----:B------:R-:W-:Y:S05]  /*3090*/  @!P1 BRA `(.L_x_35) ;  /* 0xfffffffc00c89947 */ /* 0x000fea000383ffff */
.L_x_34:
[----:B------:R-:W-:Y:S01]  /*30a0*/  MOV R21, R17 ;  /* 0x0000001100157202 */ /* 0x000fe20000000f00 */
[----:B------:R-:W-:Y:S06]  /*30b0*/  @P0 BRA `(.L_x_5) ;  /* 0x0000005800800947 */ /* 0x000fec0003800000 */
[----:B------:R-:W0:Y:S01]  /*30c0*/  LDCU UR5, c[0x0][0x3cc] ;  /* 0x00007980ff0577ac */ /* 0x000e220008000800 */
[----:B------:R-:W-:Y:S02]  /*30d0*/  HFMA2 R3, -RZ, RZ, 0, 0 ;  /* 0x00000000ff037431 */ /* 0x000fe400000001ff */
[----:B0-----:R-:W-:Y:S01]  /*30e0*/  IMAD.U32 R2, RZ, RZ, UR5 ;  /* 0x00000005ff027e24 */ /* 0x001fe2000f8e00ff */
[----:B------:R-:W-:Y:S06]  /*30f0*/  @!P3 BRA `(.L_x_36) ;  /* 0x0000000000acb947 */ /* 0x000fec0003800000 */
[----:B------:R-:W-:Y:S02]  /*3100*/  MOV R3, RZ ;  /* 0x000000ff00037202 */ /* 0x000fe40000000f00 */
[----:B------:R-:W-:-:S07]  /*3110*/  MOV R2, UR5 ;  /* 0x0000000500027c02 */ /* 0x000fce0008000f00 */
.L_x_37:
        /* <DEDUP_REMOVED lines=40> */
[----:B------:R-:W-:-:S07]  /*33a0*/  MOV R3, R0 ;  /* 0x0000000000037202 */ /* 0x000fce0000000f00 */
.L_x_36:
        /* <DEDUP_REMOVED lines=26> */
.L_x_39:
        /* <DEDUP_REMOVED lines=18> */
.L_x_40:
        /* <DEDUP_REMOVED lines=15> */
.L_x_38:
[----:B0-2-4-:R-:W-:Y:S01]  /*3760*/  HFMA2 R6, -RZ, RZ, 0, 0 ;  /* 0x00000000ff067431 */ /* 0x015fe200000001ff */
[----:B------:R-:W-:Y:S06]  /*3770*/  @!P3 BRA `(.L_x_41) ;  /* 0x00000004001cb947 */ /* 0x000fec0003800000 */
[----:B---3--:R-:W-:-:S07]  /*3780*/  MOV R7, RZ ;  /* 0x000000ff00077202 */ /* 0x008fce0000000f00 */
.L_x_42:
        /* <DEDUP_REMOVED lines=58> */
[----:B------:R-:W3:Y:S01]  /*3b30*/  LDG.E R31, desc[UR12][R4.64+0x38] ;  /* 0x0000380c041f7981 */ /* 0x000ee2000c1e1900 */
[C---:B------:R-:W-:Y:S02]  /*3b40*/  IADD3 R21, PT, PT, R7.reuse, 0xe, RZ ;  /* 0x0000000e07157810 */ /* 0x040fe40007ffe0ff */
        /* <DEDUP_REMOVED lines=10> */
.L_x_41:
        /* <DEDUP_REMOVED lines=35> */
[C---:B------:R-:W-:Y:S01]  /*3e20*/  IADD3 R21, PT, PT, R6.reuse, 0x7, RZ ;  /* 0x0000000706157810 */ /* 0x040fe20007ffe0ff */
[----:B------:R-:W-:Y:S02]  /*3e30*/  VIADD R6, R6, 0x8 ;  /* 0x0000000806067836 */ /* 0x000fe40000000000 */
[----:B--2---:R-:W-:-:S05]  /*3e40*/  IMAD.WIDE R2, R29, 0x4, R2 ;  /* 0x000000041d027825 */ /* 0x004fca00078e0202 */
[----:B------:R4:W-:Y:S02]  /*3e50*/  STG.E desc[UR12][R2.64], R21 ;  /* 0x0000001502007986 */ /* 0x0009e4000c10190c */
.L_x_44:
        /* <DEDUP_REMOVED lines=23> */
.L_x_45:
        /* <DEDUP_REMOVED lines=15> */
[----:B------:R-:W-:Y:S02]  /*40c0*/  @P0 VIADD R11, R6, 0x2 ;  /* 0x00000002060b0836 */ /* 0x000fe40000000000 */
[----:B--2---:R-:W-:-:S05]  /*40d0*/  @P0 IMAD.WIDE R2, R13, 0x4, R2 ;  /* 0x000000040d020825 */ /* 0x004fca00078e0202 */
[----:B------:R0:W-:Y:S02]  /*40e0*/  @P0 STG.E desc[UR12][R2.64], R11 ;  /* 0x0000000b02000986 */ /* 0x0001e4000c10190c */
.L_x_43:
[----:B01234-:R-:W0:Y:S08]  /*40f0*/  LDC.64 R2, c[0x0][0x380] ;  /* 0x0000e000ff027b82 */ /* 0x01fe300000000a00 */
[----:B------:R-:W1:Y:S01]  /*4100*/  LDC.64 R4, c[0x0][0x388] ;  /* 0x0000e200ff047b82 */ /* 0x000e620000000a00 */
[----:B0-----:R-:W2:Y:S04]  /*4110*/  LDG.E R2, desc[UR12][R2.64] ;  /* 0x0000000c02027981 */ /* 0x001ea8000c1e1900 */
[----:B-1----:R-:W2:Y:S02]  /*4120*/  LDG.E R5, desc[UR12][R4.64] ;  /* 0x0000000c04057981 */ /* 0x002ea4000c1e1900 */
[----:B--2---:R-:W-:-:S04]  /*4130*/  IADD3 R6, PT, PT, R2, -R5, RZ ;  /* 0x8000000502067210 */ /* 0x004fc80007ffe0ff */
[C---:B------:R-:W-:Y:S02]  /*4140*/  ISETP.NE.AND P1, PT, R6.reuse, RZ, PT ;  /* 0x000000ff0600720c */ /* 0x040fe40003f25270 */
[----:B------:R-:W-:-:S11]  /*4150*/  ISETP.GT.AND P0, PT, R6, RZ, PT ;  /* 0x000000ff0600720c */ /* 0x000fd60003f04270 */
[----:B------:R-:W-:Y:S05]  /*4160*/  @P1 BRA `(.L_x_46) ;  /* 0x0000000000481947 */ /* 0x000fea0003800000 */
[----:B------:R-:W0:Y:S01]  /*4170*/  LDC R12, c[0x0][0x3cc] ;  /* 0x0000f300ff0c7b82 */ /* 0x000e220000000800 */
[----:B------:R-:W-:-:S07]  /*4180*/  HFMA2 R11, -RZ, RZ, 0, 0 ;  /* 0x00000000ff0b7431 */ /* 0x000fce00000001ff */
[----:B------:R-:W1:Y:S08]  /*4190*/  LDC.64 R2, c[0x0][0x380] ;  /* 0x0000e000ff027b82 */ /* 0x000e700000000a00 */
[----:B------:R-:W2:Y:S02]  /*41a0*/  LDC.64 R4, c[0x0][0x388] ;  /* 0x0000e200ff047b82 */ /* 0x000ea40000000a00 */
.L_x_47:
[----:B------:R-:W-:Y:S01]  /*41b0*/  VIADD R11, R11, 0x1 ;  /* 0x000000010b0b7836 */ /* 0x000fe20000000000 */
[----:B------:R-:W-:Y:S01]  /*41c0*/  UPLOP3.LUT UP0, UPT, UPT, UPT, UPT, 0x80, 0x8 ;  /* 0x000000000008789c */ /* 0x000fe20003f0f070 */
[----:B------:R-:W-:Y:S01]  /*41d0*/  PLOP3.LUT P0, PT, PT, PT, PT, 0x8, 0x80 ;  /* 0x000000000080781c */ /* 0x000fe20003f0e170 */
[----:B------:R-:W-:Y:S02]  /*41e0*/  UMOV UR14, 0x8 ;  /* 0x00000008000e7882 */ /* 0x000fe40000000000 */
        /* <DEDUP_REMOVED lines=10> */
.L_x_46:
[----:B------:R-:W-:Y:S01]  /*4290*/  MOV R21, R17 ;  /* 0x0000001100157202 */ /* 0x000fe20000000f00 */
[----:B------:R-:W-:Y:S06]  /*42a0*/  @P0 BRA `(.L_x_5) ;  /* 0x0000004800040947 */ /* 0x000fec0003800000 */
[----:B------:R-:W-:Y:S01]  /*42b0*/  PLOP3.LUT P0, PT, PT, PT, PT, 0x8, 0x80 ;  /* 0x000000000080781c */ /* 0x000fe20003f0e170 */
[----:B------:R-:W-:Y:S01]  /*42c0*/  UPLOP3.LUT UP0, UPT, UPT, UPT, UPT, 0x80, 0x8 ;  /* 0x000000000008789c */ /* 0x000fe20003f0f070 */
[----:B------:R-:W-:-:S11]  /*42d0*/  UMOV UR14, 0x8 ;  /* 0x00000008000e7882 */ /* 0x000fd60000000000 */
.L_x_6:
[----:B------:R-:W-:-:S13]  /*42e0*/  ISETP.GE.AND P2, PT, R12, 0x1, PT ;  /* 0x000000010c00780c */ /* 0x000fda0003f46270 */
[----:B------:R-:W-:Y:S05]  /*42f0*/  @!P2 BRA `(.L_x_48) ;  /* 0x000000100060a947 */ /* 0x000fea0003800000 */
[----:B------:R-:W-:Y:S01]  /*4300*/  ISETP.GE.U32.AND P3, PT, R14, 0xf, PT ;  /* 0x0000000f0e00780c */ /* 0x000fe20003f66070 */
[----:B01----:R-:W-:-:S12]  /*4310*/  IMAD.MOV.U32 R2, RZ, RZ, RZ ;  /* 0x000000ffff027224 */ /* 0x003fd800078e00ff */
[----:B------:R-:W-:Y:S05]  /*4320*/  @!P3 BRA `(.L_x_49) ;  /* 0x0000000000a4b947 */ /* 0x000fea0003800000 */
[----:B------:R-:W-:-:S07]  /*4330*/  HFMA2 R7, -RZ, RZ, 0, 0 ;  /* 0x00000000ff077431 */ /* 0x000fce00000001ff */
.L_x_50:
[----:B------:R-:W0:Y:S08]  /*4340*/  LDC.64 R2, c[0x0][0x380] ;  /* 0x0000e000ff027b82 */ /* 0x000e300000000a00 */
[----:B--2-4-:R-:W1:Y:S01]  /*4350*/  LDC.64 R4, c[0x0][0x388] ;  /* 0x0000e200ff047b82 */ /* 0x014e620000000a00 */
        /* <DEDUP_REMOVED lines=34> */
[----:B---3--:R-:W2:Y:S04]  /*4580*/  LDG.E R19, desc[UR12][R2.64+0x3c] ;  /* 0x00003c0c02137981 */ /* 0x008ea8000c1e1900 */
[----:B--2---:R4:W-:Y:S04]  /*4590*/  STG.E desc[UR12][R4.64+0x3c], R19 ;  /* 0x00003c1304007986 */ /* 0x0049e8000c10190c */
[----:B------:R-:W-:Y:S05]  /*45a0*/  @P1 BRA `(.L_x_50) ;  /* 0xfffffffc00641947 */ /* 0x000fea000383ffff */
[----:B------:R-:W-:-:S07]  /*45b0*/  IMAD.MOV.U32 R2, RZ, RZ, R0 ;  /* 0x000000ffff027224 */ /* 0x000fce00078e0000 */
.L_x_49:
[----:B------:R-:W-:-:S13]  /*45c0*/  ISETP.NE.AND P1, PT, R20, RZ, PT ;  /* 0x000000ff1400720c */ /* 0x000fda0003f25270 */
[----:B------:R-:W-:Y:S05]  /*45d0*/  @!P1 BRA `(.L_x_51) ;  /* 0x0000000000e09947 */ /* 0x000fea0003800000 */
[----:B------:R-:W-:Y:S02]  /*45e0*/  ISETP.GE.U32.AND P4, PT, R24, 0x7, PT ;  /* 0x000000071800780c */ /* 0x000fe40003f86070 */
[----:B------:R-:W-:-:S11]  /*45f0*/  ISETP.NE.AND P5, PT, R22, RZ, PT ;  /* 0x000000ff1600720c */ /* 0x000fd60003fa5270 */
[----:B------:R-:W-:Y:S05]  /*4600*/  @!P4 BRA `(.L_x_52) ;  /* 0x000000000054c947 */ /* 0x000fea0003800000 */
[----:B--2-4-:R-:W0:Y:S08]  /*4610*/  LDC.64 R4, c[0x0][0x380] ;  /* 0x0000e000ff047b82 */ /* 0x014e300000000a00 */
        /* <DEDUP_REMOVED lines=15> */
[----:B0-----:R-:W2:Y:S04]  /*4710*/  LDG.E R3, desc[UR12][R4.64+0x18] ;  /* 0x0000180c04037981 */ /* 0x001ea8000c1e1900 */
[----:B--2---:R3:W-:Y:S04]  /*4720*/  STG.E desc[UR12][R6.64+0x18], R3 ;  /* 0x0000180306007986 */ /* 0x0047e8000c10190c */
[----:B-1----:R-:W2:Y:S01]  /*4730*/  LDG.E R9, desc[UR12][R4.64+0x1c] ;  /* 0x00001c0c04097981 */ /* 0x002ea2000c1e1900 */
[----:B------:R-:W-:-:S03]  /*4740*/  IADD3 R2, PT, PT, R2, 0x8, RZ ;  /* 0x0000000802027810 */ /* 0x000fc60007ffe0ff */
[----:B--2---:R3:W-:Y:S04]  /*4750*/  STG.E desc[UR12][R6.64+0x1c], R9 ;  /* 0x00001c0906007986 */ /* 0x0047e8000c10190c */
.L_x_52:
[----:B------:R-:W-:Y:S05]  /*4760*/  @!P5 BRA `(.L_x_51) ;  /* 0x00000000007cd947 */ /* 0x000fea0003800000 */
[----:B------:R-:W-:Y:S02]  /*4770*/  ISETP.GE.U32.AND P4, PT, R25, 0x3, PT ;  /* 0x000000031900780c */ /* 0x000fe40003f86070 */
[----:B------:R-:W-:-:S11]  /*4780*/  ISETP.NE.AND P5, PT, R23, RZ, PT ;  /* 0x000000ff1700720c */ /* 0x000fd60003fa5270 */
[----:B------:R-:W-:Y:S05]  /*4790*/  @!P4 BRA `(.L_x_53) ;  /* 0x000000000034c947 */ /* 0x000fea0003800000 */
[----:B--2-4-:R-:W0:Y:S08]  /*47a0*/  LDC.64 R4, c[0x0][0x380] ;  /* 0x0000e000ff047b82 */ /* 0x014e300000000a00 */
[----:B---3--:R-:W1:Y:S01]  /*47b0*/  LDC.64 R6, c[0x0][0x388] ;  /* 0x0000e200ff067b82 */ /* 0x008e620000000a00 */
        /* <DEDUP_REMOVED lines=11> */
.L_x_53:
[----:B------:R-:W-:Y:S05]  /*4870*/  @!P5 BRA `(.L_x_51) ;  /* 0x000000000038d947 */ /* 0x000fea0003800000 */
[----:B--2-4-:R-:W1:Y:S08]  /*4880*/  LDC.64 R4, c[0x0][0x380] ;  /* 0x0000e000ff047b82 */ /* 0x014e700000000a00 */
[----:B0--3--:R-:W0:Y:S01]  /*4890*/  LDC.64 R6, c[0x0][0x388] ;  /* 0x0000e200ff067b82 */ /* 0x009e220000000a00 */
        /* <DEDUP_REMOVED lines=12> */
.L_x_51:
[----:B--2-4-:R-:W-:Y:S01]  /*4960*/  IMAD.MOV.U32 R4, RZ, RZ, RZ ;  /* 0x000000ffff047224 */ /* 0x014fe200078e00ff */
[----:B------:R-:W-:Y:S06]  /*4970*/  @!P3 BRA `(.L_x_54) ;  /* 0x00000004001cb947 */ /* 0x000fec0003800000 */
[----:B------:R-:W-:-:S07]  /*4980*/  MOV R5, RZ ;  /* 0x000000ff00057202 */ /* 0x000fce0000000f00 */
.L_x_55:
[----:B0123--:R-:W0:Y:S02]  /*4990*/  LDC.64 R2, c[0x0][0x388] ;  /* 0x0000e200ff027b82 */ /* 0x00fe240000000a00 */
[----:B0-----:R-:W-:-:S05]  /*49a0*/  IMAD.WIDE.U32 R2, R5, 0x4, R2 ;  /* 0x0000000405027825 */ /* 0x001fca00078e0002 */
[----:B------:R-:W2:Y:S04]  /*49b0*/  LDG.E R26, desc[UR12][R2.64+0x4] ;  /* 0x0000040c021a7981 */ /* 0x000ea8000c1e1900 */
[----:B------:R-:W3:Y:S04]  /*49c0*/  LDG.E R28, desc[UR12][R2.64+0x8] ;  /* 0x0000080c021c7981 */ /* 0x000ee8000c1e1900 */
[----:B------:R-:W4:Y:S04]  /*49d0*/  LDG.E R21, desc[UR12][R2.64] ;  /* 0x0000000c02157981 */ /* 0x000f28000c1e1900 */
[----:B------:R-:W5:Y:S04]  /*49e0*/  LDG.E R30, desc[UR12][R2.64+0xc] ;  /* 0x00000c0c021e7981 */ /* 0x000f68000c1e1900 */
        /* <DEDUP_REMOVED lines=11> */
[----:B------:R-:W5:Y:S01]  /*4aa0*/  LDG.E R7, desc[UR12][R2.64+0x3c] ;  /* 0x00003c0c02077981 */ /* 0x000f62000c1e1900 */
[----:B------:R-:W-:-:S05]  /*4ab0*/  VIADD R5, R5, 0x10 ;  /* 0x0000001005057836 */ /* 0x000fca0000000000 */
[----:B------:R-:W-:Y:S02]  /*4ac0*/  ISETP.NE.AND P3, PT, R5, R0, PT ;  /* 0x000000000500720c */ /* 0x000fe40003f65270 */
[----:B--2---:R-:W-:Y:S02]  /*4ad0*/  LOP3.LUT R27, RZ, R26, RZ, 0x33, !PT ;  /* 0x0000001aff1b7212 */ /* 0x004fe400078e33ff */
[----:B---3--:R-:W-:Y:S02]  /*4ae0*/  LOP3.LUT R29, RZ, R28, RZ, 0x33, !PT ;  /* 0x0000001cff1d7212 */ /* 0x008fe400078e33ff */
[----:B----4-:R-:W-:Y:S02]  /*4af0*/  LOP3.LUT R21, RZ, R21, RZ, 0x33, !PT ;  /* 0x00000015ff157212 */ /* 0x010fe400078e33ff */
[----:B-----5:R-:W-:Y:S01]  /*4b00*/  LOP3.LUT R31, RZ, R30, RZ, 0x33, !PT ;  /* 0x0000001eff1f7212 */ /* 0x020fe200078e33ff */
[----:B------:R-:W-:Y:S01]  /*4b10*/  IMAD.IADD R27, R27, 0x1, R12 ;  /* 0x000000011b1b7824 */ /* 0x000fe200078e020c */
[----:B------:R-:W-:-:S02]  /*4b20*/  IADD3 R29, PT, PT, R29, R12, RZ ;  /* 0x0000000c1d1d7210 */ /* 0x000fc40007ffe0ff */
[-C--:B------:R-:W-:Y:S02]  /*4b30*/  IADD3 R21, PT, PT, R21, R12.reuse, RZ ;  /* 0x0000000c15157210 */ /* 0x080fe40007ffe0ff */
[----:B------:R-:W-:Y:S01]  /*4b40*/  IADD3 R31, PT, PT, R31, R12, RZ ;  /* 0x0000000c1f1f7210 */ /* 0x000fe20007ffe0ff */
[----:B------:R0:W-:Y:S01]  /*4b50*/  STG.E desc[UR12][R2.64+0x8], R29 ;  /* 0x0000081d02007986 */ /* 0x0001e2000c10190c */
[----:B------:R-:W-:Y:S02]  /*4b60*/  LOP3.LUT R33, RZ, R32, RZ, 0x33, !PT ;  /* 0x00000020ff217212 */ /* 0x000fe400078e33ff */
[----:B------:R-:W-:Y:S01]  /*4b70*/  LOP3.LUT R11, RZ, R11, RZ, 0x33, !PT ;  /* 0x0000000bff0b7212 */ /* 0x000fe200078e33ff */
[----:B------:R1:W-:Y:S01]  /*4b80*/  STG.E desc[UR12][R2.64], R21 ;  /* 0x0000001502007986 */ /* 0x0003e2000c10190c */
[----:B------:R-:W-:-:S03]  /*4b90*/  LOP3.LUT R13, RZ, R13, RZ, 0x33, !PT ;  /* 0x0000000dff0d7212 */ /* 0x000fc600078e33ff */
[----:B------:R2:W-:Y:S04]  /*4ba0*/  STG.E desc[UR12][R2.64+0x4], R27 ;  /* 0x0000041b02007986 */ /* 0x0005e8000c10190c */
[----:B------:R3:W-:Y:S01]  /*4bb0*/  STG.E desc[UR12][R2.64+0xc], R31 ;  /* 0x00000c1f02007986 */ /* 0x0007e2000c10190c */
[----:B0-----:R-:W-:Y:S02]  /*4bc0*/  LOP3.LUT R29, RZ, R4, RZ, 0x33, !PT ;  /* 0x00000004ff1d7212 */ /* 0x001fe400078e33ff */
[----:B------:R-:W-:Y:S02]  /*4bd0*/  LOP3.LUT R35, RZ, R34, RZ, 0x33, !PT ;  /* 0x00000022ff237212 */ /* 0x000fe400078e33ff */
[----:B------:R-:W-:Y:S02]  /*4be0*/  LOP3.LUT R19, RZ, R19, RZ, 0x33, !PT ;  /* 0x00000013ff137212 */ /* 0x000fe400078e33ff */
[----:B-1----:R-:W-:-:S02]  /*4bf0*/  LOP3.LUT R21, RZ, R10, RZ, 0x33, !PT ;  /* 0x0000000aff157212 */ /* 0x002fc400078e33ff */
[----:B------:R-:W-:Y:S02]  /*4c00*/  LOP3.LUT R37, RZ, R18, RZ, 0x33, !PT ;  /* 0x00000012ff257212 */ /* 0x000fe400078e33ff */
[----:B------:R-:W-:Y:S02]  /*4c10*/  LOP3.LUT R9, RZ, R9, RZ, 0x33, !PT ;  /* 0x00000009ff097212 */ /* 0x000fe400078e33ff */
[----:B--2---:R-:W-:Y:S02]  /*4c20*/  LOP3.LUT R27, RZ, R6, RZ, 0x33, !PT ;  /* 0x00000006ff1b7212 */ /* 0x004fe400078e33ff */
[----:B---3--:R-:W-:Y:S02]  /*4c30*/  LOP3.LUT R31, RZ, R8, RZ, 0x33, !PT ;  /* 0x00000008ff1f7212 */ /* 0x008fe400078e33ff */
[----:B------:R-:W-:Y:S01]  /*4c40*/  LOP3.LUT R7, RZ, R7, RZ, 0x33, !PT ;  /* 0x00000007ff077212 */ /* 0x000fe200078e33ff */
[--C-:B------:R-:W-:Y:S01]  /*4c50*/  IMAD.IADD R33, R33, 0x1, R12.reuse ;  /* 0x0000000121217824 */ /* 0x100fe200078e020c */
[-C--:B------:R-:W-:Y:S01]  /*4c60*/  IADD3 R35, PT, PT, R35, R12.reuse, RZ ;  /* 0x0000000c23237210 */ /* 0x080fe20007ffe0ff */
[--C-:B------:R-:W-:Y:S01]  /*4c70*/  IMAD.IADD R11, R11, 0x1, R12.reuse ;  /* 0x000000010b0b7824 */ /* 0x100fe200078e020c */
[-C--:B------:R-:W-:Y:S01]  /*4c80*/  IADD3 R19, PT, PT, R19, R12.reuse, RZ ;  /* 0x0000000c13137210 */ /* 0x080fe20007ffe0ff */
[--C-:B------:R-:W-:Y:S01]  /*4c90*/  IMAD.IADD R13, R13, 0x1, R12.reuse ;  /* 0x000000010d0d7824 */ /* 0x100fe200078e020c */
[-C--:B------:R-:W-:Y:S01]  /*4ca0*/  IADD3 R21, PT, PT, R21, R12.reuse, RZ ;  /* 0x0000000c15157210 */ /* 0x080fe20007ffe0ff */
[----:B------:R-:W-:Y:S01]  /*4cb0*/  IMAD.IADD R29, R29, 0x1, R12 ;  /* 0x000000011d1d7824 */ /* 0x000fe200078e020c */
[----:B------:R-:W-:-:S02]  /*4cc0*/  IADD3 R37, PT, PT, R37, R12, RZ ;  /* 0x0000000c25257210 */ /* 0x000fc40007ffe0ff */
[-C--:B------:R-:W-:Y:S02]  /*4cd0*/  IADD3 R9, PT, PT, R9, R12.reuse, RZ ;  /* 0x0000000c09097210 */ /* 0x080fe40007ffe0ff */
[-C--:B------:R-:W-:Y:S02]  /*4ce0*/  IADD3 R27, PT, PT, R27, R12.reuse, RZ ;  /* 0x0000000c1b1b7210 */ /* 0x080fe40007ffe0ff */
[-C--:B------:R-:W-:Y:S02]  /*4cf0*/  IADD3 R31, PT, PT, R31, R12.reuse, RZ ;  /* 0x0000000c1f1f7210 */ /* 0x080fe40007ffe0ff */
[----:B------:R-:W-:Y:S01]  /*4d00*/  IADD3 R7, PT, PT, R7, R12, RZ ;  /* 0x0000000c07077210 */ /* 0x000fe20007ffe0ff */
[----:B------:R2:W-:Y:S04]  /*4d10*/  STG.E desc[UR12][R2.64+0x10], R33 ;  /* 0x0000102102007986 */ /* 0x0005e8000c10190c */
        /* <DEDUP_REMOVED lines=10> */
[----:B------:R2:W-:Y:S01]  /*4dc0*/  STG.E desc[UR12][R2.64+0x3c], R7 ;  /* 0x00003c0702007986 */ /* 0x0005e2000c10190c */
[----:B------:R-:W-:Y:S05]  /*4dd0*/  @P3 BRA `(.L_x_55) ;  /* 0xfffffff800ec3947 */ /* 0x000fea000383ffff */
[----:B------:R-:W-:-:S07]  /*4de0*/  MOV R4, R0 ;  /* 0x0000000000047202 */ /* 0x000fce0000000f00 */
.L_x_54:
[----:B------:R-:W-:Y:S05]  /*4df0*/  @!P1 BRA `(.L_x_56) ;  /* 0x00000004003c9947 */ /* 0x000fea0003800000 */
[----:B------:R-:W-:Y:S02]  /*4e00*/  ISETP.GE.U32.AND P1, PT, R24, 0x7, PT ;  /* 0x000000071800780c */ /* 0x000fe40003f26070 */
[----:B------:R-:W-:-:S11]  /*4e10*/  ISETP.NE.AND P3, PT, R22, RZ, PT ;  /* 0x000000ff1600720c */ /* 0x000fd60003f65270 */
[----:B------:R-:W-:Y:S05]  /*4e20*/  @!P1 BRA `(.L_x_57) ;  /* 0x00000000008c9947 */ /* 0x000fea0003800000 */
        /* <DEDUP_REMOVED lines=9> */
[----:B------:R-:W5:Y:S01]  /*4ec0*/  LDG.E R21, desc[UR12][R2.64+0x18] ;  /* 0x0000180c02157981 */ /* 0x000f62000c1e1900 */
[----:B------:R-:W-:-:S02]  /*4ed0*/  IADD3 R4, PT, PT, R4, 0x8, RZ ;  /* 0x0000000804047810 */ /* 0x000fc40007ffe0ff */
[----:B--2---:R-:W-:Y:S02]  /*4ee0*/  LOP3.LUT R7, RZ, R6, RZ, 0x33, !PT ;  /* 0x00000006ff077212 */ /* 0x004fe400078e33ff */
[----:B---3--:R-:W-:Y:S02]  /*4ef0*/  LOP3.LUT R13, RZ, R13, RZ, 0x33, !PT ;  /* 0x0000000dff0d7212 */ /* 0x008fe400078e33ff */
[----:B----4-:R-:W-:Y:S02]  /*4f00*/  LOP3.LUT R27, RZ, R26, RZ, 0x33, !PT ;  /* 0x0000001aff1b7212 */ /* 0x010fe400078e33ff */
[----:B-----5:R-:W-:Y:S02]  /*4f10*/  LOP3.LUT R5, RZ, R5, RZ, 0x33, !PT ;  /* 0x00000005ff057212 */ /* 0x020fe400078e33ff */
[----:B------:R-:W-:Y:S02]  /*4f20*/  LOP3.LUT R9, RZ, R8, RZ, 0x33, !PT ;  /* 0x00000008ff097212 */ /* 0x000fe400078e33ff */
[----:B------:R-:W-:-:S02]  /*4f30*/  LOP3.LUT R11, RZ, R10, RZ, 0x33, !PT ;  /* 0x0000000aff0b7212 */ /* 0x000fc400078e33ff */
[----:B------:R-:W-:Y:S02]  /*4f40*/  LOP3.LUT R19, RZ, R18, RZ, 0x33, !PT ;  /* 0x00000012ff137212 */ /* 0x000fe400078e33ff */
[----:B------:R-:W-:Y:S01]  /*4f50*/  LOP3.LUT R21, RZ, R21, RZ, 0x33, !PT ;  /* 0x00000015ff157212 */ /* 0x000fe200078e33ff */
[--C-:B------:R-:W-:Y:S01]  /*4f60*/  IMAD.IADD R7, R7, 0x1, R12.reuse ;  /* 0x0000000107077824 */ /* 0x100fe200078e020c */
[-C--:B------:R-:W-:Y:S01]  /*4f70*/  IADD3 R5, PT, PT, R5, R12.reuse, RZ ;  /* 0x0000000c05057210 */ /* 0x080fe20007ffe0ff */
[--C-:B------:R-:W-:Y:S01]  /*4f80*/  IMAD.IADD R13, R13, 0x1, R12.reuse ;  /* 0x000000010d0d7824 */ /* 0x100fe200078e020c */
[-C--:B------:R-:W-:Y:S01]  /*4f90*/  IADD3 R9, PT, PT, R9, R12.reuse, RZ ;  /* 0x0000000c09097210 */ /* 0x080fe20007ffe0ff */
[----:B------:R-:W-:Y:S01]  /*4fa0*/  IMAD.IADD R27, R27, 0x1, R12 ;  /* 0x000000011b1b7824 */ /* 0x000fe200078e020c */
[-C--:B------:R-:W-:Y:S02]  /*4fb0*/  IADD3 R11, PT, PT, R11, R12.reuse, RZ ;  /* 0x0000000c0b0b7210 */ /* 0x080fe40007ffe0ff */
[----:B------:R-:W-:-:S02]  /*4fc0*/  IADD3 R19, PT, PT, R19, R12, RZ ;  /* 0x0000000c13137210 */ /* 0x000fc40007ffe0ff */
        /* <DEDUP_REMOVED lines=8> */
[----:B------:R4:W-:Y:S02]  /*5050*/  STG.E desc[UR12][R2.64+0x1c], R27 ;  /* 0x00001c1b02007986 */ /* 0x0009e4000c10190c */
.L_x_57:
[----:B------:R-:W-:Y:S05]  /*5060*/  @!P3 BRA `(.L_x_56) ;  /* 0x0000000000a0b947 */ /* 0x000fea0003800000 */
[----:B------:R-:W-:Y:S02]  /*5070*/  ISETP.GE.U32.AND P1, PT, R25, 0x3, PT ;  /* 0x000000031900780c */ /* 0x000fe40003f26070 */
[----:B------:R-:W-:-:S11]  /*5080*/  ISETP.NE.AND P3, PT, R23, RZ, PT ;  /* 0x000000ff1700720c */ /* 0x000fd60003f65270 */
[----:B------:R-:W-:Y:S05]  /*5090*/  @!P1 BRA `(.L_x_58) ;  /* 0x00000000004c9947 */ /* 0x000fea0003800000 */
[----:B01234-:R-:W0:Y:S02]  /*50a0*/  LDC.64 R2, c[0x0][0x388] ;  /* 0x0000e200ff027b82 */ /* 0x01fe240000000a00 */
[----:B0-----:R-:W-:-:S05]  /*50b0*/  IMAD.WIDE.U32 R2, R4, 0x4, R2 ;  /* 0x0000000404027825 */ /* 0x001fca00078e0002 */
[----:B------:R-:W2:Y:S04]  /*50c0*/  LDG.E R6, desc[UR12][R2.64+0x4] ;  /* 0x0000040c02067981 */ /* 0x000ea8000c1e1900 */
[----:B------:R-:W3:Y:S04]  /*50d0*/  LDG.E R5, desc[UR12][R2.64] ;  /* 0x0000000c02057981 */ /* 0x000ee8000c1e1900 */
[----:B------:R-:W4:Y:S04]  /*50e0*/  LDG.E R8, desc[UR12][R2.64+0x8] ;  /* 0x0000080c02087981 */ /* 0x000f28000c1e1900 */
[----:B------:R-:W5:Y:S01]  /*50f0*/  LDG.E R10, desc[UR12][R2.64+0xc] ;  /* 0x00000c0c020a7981 */ /* 0x000f62000c1e1900 */
[----:B------:R-:W-:Y:S01]  /*5100*/  VIADD R4, R4, 0x4 ;  /* 0x0000000404047836 */ /* 0x000fe20000000000 */
[----:B--2---:R-:W-:-:S02]  /*5110*/  LOP3.LUT R7, RZ, R6, RZ, 0x33, !PT ;  /* 0x00000006ff077212 */ /* 0x004fc400078e33ff */
[----:B---3--:R-:W-:Y:S02]  /*5120*/  LOP3.LUT R5, RZ, R5, RZ, 0x33, !PT ;  /* 0x00000005ff057212 */ /* 0x008fe400078e33ff */
[----:B----4-:R-:W-:Y:S02]  /*5130*/  LOP3.LUT R9, RZ, R8, RZ, 0x33, !PT ;  /* 0x00000008ff097212 */ /* 0x010fe400078e33ff */
[----:B-----5:R-:W-:Y:S01]  /*5140*/  LOP3.LUT R11, RZ, R10, RZ, 0x33, !PT ;  /* 0x0000000aff0b7212 */ /* 0x020fe200078e33ff */
[----:B------:R-:W-:Y:S01]  /*5150*/  IMAD.IADD R7, R7, 0x1, R12 ;  /* 0x0000000107077824 */ /* 0x000fe200078e020c */
[-C--:B------:R-:W-:Y:S02]  /*5160*/  IADD3 R5, PT, PT, R5, R12.reuse, RZ ;  /* 0x0000000c05057210 */ /* 0x080fe40007ffe0ff */
[-C--:B------:R-:W-:Y:S02]  /*5170*/  IADD3 R9, PT, PT, R9, R12.reuse, RZ ;  /* 0x0000000c09097210 */ /* 0x080fe40007ffe0ff */
[----:B------:R-:W-:Y:S01]  /*5180*/  IADD3 R11, PT, PT, R11, R12, RZ ;  /* 0x0000000c0b0b7210 */ /* 0x000fe20007ffe0ff */
[----:B------:R0:W-:Y:S04]  /*5190*/  STG.E desc[UR12][R2.64], R5 ;  /* 0x0000000502007986 */ /* 0x0001e8000c10190c */
[----:B------:R0:W-:Y:S04]  /*51a0*/  STG.E desc[UR12][R2.64+0x4], R7 ;  /* 0x0000040702007986 */ /* 0x0001e8000c10190c */
[----:B------:R0:W-:Y:S04]  /*51b0*/  STG.E desc[UR12][R2.64+0x8], R9 ;  /* 0x0000080902007986 */ /* 0x0001e8000c10190c */
[----:B------:R0:W-:Y:S02]  /*51c0*/  STG.E desc[UR12][R2.64+0xc], R11 ;  /* 0x00000c0b02007986 */ /* 0x0001e4000c10190c */
.L_x_58:
[----:B------:R-:W-:Y:S05]  /*51d0*/  @!P3 BRA `(.L_x_56) ;  /* 0x000000000044b947 */ /* 0x000fea0003800000 */
[----:B01234-:R-:W0:Y:S02]  /*51e0*/  LDC.64 R2, c[0x0][0x388] ;  /* 0x0000e200ff027b82 */ /* 0x01fe240000000a00 */
[----:B0-----:R-:W-:-:S05]  /*51f0*/  IMAD.WIDE.U32 R2, R4, 0x4, R2 ;  /* 0x0000000404027825 */ /* 0x001fca00078e0002 */
[----:B------:R-:W2:Y:S01]  /*5200*/  LDG.E R4, desc[UR12][R2.64] ;  /* 0x0000000c02047981 */ /* 0x000ea2000c1e1900 */
[----:B------:R-:W-:Y:S02]  /*5210*/  ISETP.NE.AND P1, PT, R23, 0x1, PT ;  /* 0x000000011700780c */ /* 0x000fe40003f25270 */
[----:B--2---:R-:W-:-:S04]  /*5220*/  LOP3.LUT R5, RZ, R4, RZ, 0x33, !PT ;  /* 0x00000004ff057212 */ /* 0x004fc800078e33ff */
[----:B------:R-:W-:-:S05]  /*5230*/  IADD3 R5, PT, PT, R5, R12, RZ ;  /* 0x0000000c05057210 */ /* 0x000fca0007ffe0ff */
[----:B------:R0:W-:Y:S02]  /*5240*/  STG.E desc[UR12][R2.64], R5 ;  /* 0x0000000502007986 */ /* 0x0001e4000c10190c */
[----:B------:R-:W-:Y:S05]  /*5250*/  @!P1 BRA `(.L_x_56) ;  /* 0x0000000000249947 */ /* 0x000fea0003800000 */
[----:B------:R-:W-:Y:S01]  /*5260*/  ISETP.NE.AND P1, PT, R23, 0x2, PT ;  /* 0x000000021700780c */ /* 0x000fe20003f25270 */
[----:B------:R-:W0:-:S12]  /*5270*/  LDG.E R4, desc[UR12][R2.64+0x4] ;  /* 0x0000040c02047981 */ /* 0x000e18000c1e1900 */
[----:B------:R-:W2:Y:S01]  /*5280*/  @P1 LDG.E R6, desc[UR12][R2.64+0x8] ;  /* 0x0000080c02061981 */ /* 0x000ea2000c1e1900 */
[----:B0-----:R-:W-:-:S04]  /*5290*/  LOP3.LUT R5, RZ, R4, RZ, 0x33, !PT ;  /* 0x00000004ff057212 */ /* 0x001fc800078e33ff */
[----:B------:R-:W-:-:S05]  /*52a0*/  IADD3 R5, PT, PT, R5, R12, RZ ;  /* 0x0000000c05057210 */ /* 0x000fca0007ffe0ff */
[----:B------:R0:W-:Y:S01]  /*52b0*/  STG.E desc[UR12][R2.64+0x4], R5 ;  /* 0x0000040502007986 */ /* 0x0001e2000c10190c */
[----:B--2---:R-:W-:-:S05]  /*52c0*/  @P1 LOP3.LUT R7, RZ, R6, RZ, 0x33, !PT ;  /* 0x00000006ff071212 */ /* 0x004fca00078e33ff */
[----:B------:R-:W-:-:S05]  /*52d0*/  @P1 IMAD.IADD R7, R7, 0x1, R12 ;  /* 0x0000000107071824 */ /* 0x000fca00078e020c */
[----:B------:R0:W-:Y:S02]  /*52e0*/  @P1 STG.E desc[UR12][R2.64+0x8], R7 ;  /* 0x0000080702001986 */ /* 0x0001e4000c10190c */
.L_x_56:
        /* <DEDUP_REMOVED lines=12> */
.L_x_60:
        /* <DEDUP_REMOVED lines=11> */
.L_x_59:
[----:B------:R-:W-:Y:S01]  /*5460*/  MOV R21, R17 ;  /* 0x0000001100157202 */ /* 0x000fe20000000f00 */
[----:B------:R-:W-:Y:S06]  /*5470*/  @P1 BRA `(.L_x_5) ;  /* 0x0000003400901947 */ /* 0x000fec0003800000 */
.L_x_48:
[----:B------:R-:W-:Y:S05]  /*5480*/  BRA.U !UP0, `(.L_x_61) ;  /* 0x0000003508607547 */ /* 0x000fea000b800000 */
[----:B------:R-:W-:Y:S05]  /*5490*/  @!P2 BRA `(.L_x_62) ;  /* 0x000000100074a947 */ /* 0x000fea0003800000 */
[----:B------:R-:W-:Y:S01]  /*54a0*/  ISETP.GE.U32.AND P1, PT, R14, 0xf, PT ;  /* 0x0000000f0e00780c */ /* 0x000fe20003f26070 */
[----:B01----:R-:W-:-:S12]  /*54b0*/  IMAD.MOV.U32 R2, RZ, RZ, RZ ;  /* 0x000000ffff027224 */ /* 0x003fd800078e00ff */
[----:B------:R-:W-:Y:S05]  /*54c0*/  @!P1 BRA `(.L_x_63) ;  /* 0x0000000000a49947 */ /* 0x000fea0003800000 */
[----:B------:R-:W-:-:S07]  /*54d0*/  HFMA2 R7, -RZ, RZ, 0, 0 ;  /* 0x00000000ff077431 */ /* 0x000fce00000001ff */
.L_x_64:
        /* <DEDUP_REMOVED lines=40> */
.L_x_63:
        /* <DEDUP_REMOVED lines=26> */
.L_x_66:
        /* <DEDUP_REMOVED lines=17> */
.L_x_67:
        /* <DEDUP_REMOVED lines=15> */
.L_x_65:
[----:B--2-4-:R-:W2:Y:S01]  /*5b00*/  LDC R4, c[0x0][0x3cc] ;  /* 0x0000f300ff047b82 */ /* 0x014ea20000000800 */
[----:B------:R-:W-:Y:S01]  /*5b10*/  IMAD.MOV.U32 R5, RZ, RZ, RZ ;  /* 0x000000ffff057224 */ /* 0x000fe200078e00ff */
[----:B------:R-:W-:Y:S06]  /*5b20*/  @!P1 BRA `(.L_x_68) ;  /* 0x0000000400209947 */ /* 0x000fec0003800000 */
[----:B------:R-:W-:-:S07]  /*5b30*/  HFMA2 R5, -RZ, RZ, 0, 0 ;  /* 0x00000000ff057431 */ /* 0x000fce00000001ff */
.L_x_69:
[----:B0--3--:R-:W0:Y:S08]  /*5b40*/  LDC.64 R6, c[0x0][0x390] ;  /* 0x0000e400ff067b82 */ /* 0x009e300000000a00 */
[----:B-1--4-:R-:W1:Y:S01]  /*5b50*/  LDC.64 R2, c[0x0][0x388] ;  /* 0x0000e200ff027b82 */ /* 0x012e620000000a00 */
[----:B0-----:R-:W-:-:S05]  /*5b60*/  IMAD.WIDE.U32 R6, R5, 0x4, R6 ;  /* 0x0000000405067825 */ /* 0x001fca00078e0006 */
[----:B------:R-:W1:Y:S01]  /*5b70*/  LDG.E R9, desc[UR12][R6.64] ;  /* 0x0000000c06097981 */ /* 0x000e62000c1e1900 */
[----:B--2---:R-:W-:Y:S01]  /*5b80*/  IADD3 R13, PT, PT, R4, -0x1, RZ ;  /* 0xffffffff040d7810 */ /* 0x004fe20007ffe0ff */
[----:B-1----:R-:W-:-:S05]  /*5b90*/  IMAD.WIDE R8, R9, 0x4, R2 ;  /* 0x0000000409087825 */ /* 0x002fca00078e0202 */
[----:B------:R0:W-:Y:S04]  /*5ba0*/  STG.E desc[UR12][R8.64], R13 ;  /* 0x0000000d08007986 */ /* 0x0001e8000c10190c */
[----:B------:R-:W2:Y:S01]  /*5bb0*/  LDG.E R11, desc[UR12][R6.64+0x4] ;  /* 0x0000040c060b7981 */ /* 0x000ea2000c1e1900 */
[----:B------:R-:W-:Y:S02]  /*5bc0*/  VIADD R21, R4, 0xfffffffe ;  /* 0xfffffffe04157836 */ /* 0x000fe40000000000 */
[----:B--2---:R-:W-:-:S05]  /*5bd0*/  IMAD.WIDE R10, R11, 0x4, R2 ;  /* 0x000000040b0a7825 */ /* 0x004fca00078e0202 */
[----:B------:R1:W-:Y:S04]  /*5be0*/  STG.E desc[UR12][R10.64], R21 ;  /* 0x000000150a007986 */ /* 0x0003e8000c10190c */
[----:B------:R-:W2:Y:S01]  /*5bf0*/  LDG.E R19, desc[UR12][R6.64+0x8] ;  /* 0x0000080c06137981 */ /* 0x000ea2000c1e1900 */
[----:B------:R-:W-:Y:S01]  /*5c00*/  IADD3 R27, PT, PT, R4, -0x3, RZ ;  /* 0xfffffffd041b7810 */ /* 0x000fe20007ffe0ff */
[----:B--2---:R-:W-:-:S05]  /*5c10*/  IMAD.WIDE R18, R19, 0x4, R2 ;  /* 0x0000000413127825 */ /* 0x004fca00078e0202 */
[----:B------:R2:W-:Y:S04]  /*5c20*/  STG.E desc[UR12][R18.64], R27 ;  /* 0x0000001b12007986 */ /* 0x0005e8000c10190c */
[----:B------:R-:W0:Y:S01]  /*5c30*/  LDG.E R31, desc[UR12][R6.64+0xc] ;  /* 0x00000c0c061f7981 */ /* 0x000e22000c1e1900 */
[----:B------:R-:W-:Y:S01]  /*5c40*/  IADD3 R29, PT, PT, R4, -0x4, RZ ;  /* 0xfffffffc041d7810 */ /* 0x000fe20007ffe0ff */
[----:B0-----:R-:W-:-:S05]  /*5c50*/  IMAD.WIDE R8, R31, 0x4, R2 ;  /* 0x000000041f087825 */ /* 0x001fca00078e0202 */
[----:B------:R0:W-:Y:S04]  /*5c60*/  STG.E desc[UR12][R8.64], R29 ;  /* 0x0000001d08007986 */ /* 0x0001e8000c10190c */
[----:B------:R-:W1:Y:S01]  /*5c70*/  LDG.E R31, desc[UR12][R6.64+0x10] ;  /* 0x0000100c061f7981 */ /* 0x000e62000c1e1900 */
[----:B------:R-:W-:Y:S02]  /*5c80*/  VIADD R13, R4, 0xfffffffb ;  /* 0xfffffffb040d7836 */ /* 0x000fe40000000000 */
[----:B-1----:R-:W-:-:S05]  /*5c90*/  IMAD.WIDE R10, R31, 0x4, R2 ;  /* 0x000000041f0a7825 */ /* 0x002fca00078e0202 */
        /* <DEDUP_REMOVED lines=39> */
[----:B------:R-:W-:Y:S02]  /*5f10*/  VIADD R5, R5, 0x10 ;  /* 0x0000001005057836 */ /* 0x000fe40000000000 */
[----:B--2---:R-:W-:-:S05]  /*5f20*/  IMAD.WIDE R18, R31, 0x4, R2 ;  /* 0x000000041f127825 */ /* 0x004fca00078e0202 */
[----:B------:R4:W-:Y:S04]  /*5f30*/  STG.E desc[UR12][R18.64], R27 ;  /* 0x0000001b12007986 */ /* 0x0009e8000c10190c */
[----:B------:R-:W2:Y:S01]  /*5f40*/  LDG.E R29, desc[UR12][R6.64+0x3c] ;  /* 0x00003c0c061d7981 */ /* 0x000ea2000c1e1900 */
[----:B------:R-:W-:Y:S02]  /*5f50*/  ISETP.NE.AND P1, PT, R5, R0, PT ;  /* 0x000000000500720c */ /* 0x000fe40003f25270 */
[----:B------:R-:W-:Y:S01]  /*5f60*/  IADD3 R4, PT, PT, R4, -0x10, RZ ;  /* 0xfffffff004047810 */ /* 0x000fe20007ffe0ff */
[----:B--2---:R-:W-:-:S05]  /*5f70*/  IMAD.WIDE R2, R29, 0x4, R2 ;  /* 0x000000041d027825 */ /* 0x004fca00078e0202 */
[----:B------:R4:W-:Y:S05]  /*5f80*/  STG.E desc[UR12][R2.64], R4 ;  /* 0x0000000402007986 */ /* 0x0009ea000c10190c */
[----:B------:R-:W-:Y:S05]  /*5f90*/  @P1 BRA `(.L_x_69) ;  /* 0xfffffff800e81947 */ /* 0x000fea000383ffff */
[----:B------:R-:W-:-:S07]  /*5fa0*/  MOV R5, R0 ;  /* 0x0000000000057202 */ /* 0x000fce0000000f00 */
.L_x_68:
[----:B------:R-:W-:Y:S05]  /*5fb0*/  @!P2 BRA `(.L_x_70) ;  /* 0x000000040048a947 */ /* 0x000fea0003800000 */
[----:B------:R-:W-:Y:S02]  /*5fc0*/  ISETP.GE.U32.AND P1, PT, R24, 0x7, PT ;  /* 0x000000071800780c */ /* 0x000fe40003f26070 */
[----:B------:R-:W-:-:S11]  /*5fd0*/  ISETP.NE.AND P2, PT, R22, RZ, PT ;  /* 0x000000ff1600720c */ /* 0x000fd60003f45270 */
[----:B------:R-:W-:Y:S05]  /*5fe0*/  @!P1 BRA `(.L_x_71) ;  /* 0x0000000000909947 */ /* 0x000fea0003800000 */
        /* <DEDUP_REMOVED lines=31> */
[----:B------:R-:W2:Y:S01]  /*61e0*/  LDG.E R29, desc[UR12][R6.64+0x1c] ;  /* 0x00001c0c061d7981 */ /* 0x000ea2000c1e1900 */
[----:B------:R-:W-:Y:S01]  /*61f0*/  VIADD R4, R4, 0xfffffff8 ;  /* 0xfffffff804047836 */ /* 0x000fe20000000000 */
[----:B------:R-:W-:Y:S01]  /*6200*/  IADD3 R5, PT, PT, R5, 0x8, RZ ;  /* 0x0000000805057810 */ /* 0x000fe20007ffe0ff */
[----:B--2---:R-:W-:-:S05]  /*6210*/  IMAD.WIDE R2, R29, 0x4, R2 ;  /* 0x000000041d027825 */ /* 0x004fca00078e0202 */
[----:B------:R1:W-:Y:S02]  /*6220*/  STG.E desc[UR12][R2.64], R4 ;  /* 0x0000000402007986 */ /* 0x0003e4000c10190c */
.L_x_71:
[----:B------:R-:W-:Y:S05]  /*6230*/  @!P2 BRA `(.L_x_70) ;  /* 0x0000000000a8a947 */ /* 0x000fea0003800000 */
[----:B------:R-:W-:Y:S02]  /*6240*/  ISETP.GE.U32.AND P1, PT, R25, 0x3, PT ;  /* 0x000000031900780c */ /* 0x000fe40003f26070 */
[----:B------:R-:W-:-:S11]  /*6250*/  ISETP.NE.AND P2, PT, R23, RZ, PT ;  /* 0x000000ff1700720c */ /* 0x000fd60003f45270 */
[----:B------:R-:W-:Y:S05]  /*6260*/  @!P1 BRA `(.L_x_72) ;  /* 0x0000000000509947 */ /* 0x000fea0003800000 */
[----:B01-34-:R-:W0:Y:S08]  /*6270*/  LDC.64 R2, c[0x0][0x390] ;  /* 0x0000e400ff027b82 */ /* 0x01be300000000a00 */
[----:B------:R-:W1:Y:S01]  /*6280*/  LDC.64 R6, c[0x0][0x388] ;  /* 0x0000e200ff067b82 */ /* 0x000e620000000a00 */
        /* <DEDUP_REMOVED lines=13> */
[----:B------:R-:W2:Y:S01]  /*6360*/  LDG.E R13, desc[UR12][R2.64+0xc] ;  /* 0x00000c0c020d7981 */ /* 0x000ea2000c1e1900 */
[----:B------:R-:W-:Y:S01]  /*6370*/  IADD3 R4, PT, PT, R4, -0x4, RZ ;  /* 0xfffffffc04047810 */ /* 0x000fe20007ffe0ff */
[----:B------:R-:W-:Y:S02]  /*6380*/  VIADD R5, R5, 0x4 ;  /* 0x0000000405057836 */ /* 0x000fe40000000000 */
[----:B--2---:R-:W-:-:S05]  /*6390*/  IMAD.WIDE R6, R13, 0x4, R6 ;  /* 0x000000040d067825 */ /* 0x004fca00078e0206 */
[----:B------:R0:W-:Y:S02]  /*63a0*/  STG.E desc[UR12][R6.64], R4 ;  /* 0x0000000406007986 */ /* 0x0001e4000c10190c */
.L_x_72:
[----:B------:R-:W-:Y:S05]  /*63b0*/  @!P2 BRA `(.L_x_70) ;  /* 0x000000000048a947 */ /* 0x000fea0003800000 */
[----:B0--3--:R-:W0:Y:S08]  /*63c0*/  LDC.64 R6, c[0x0][0x390] ;  /* 0x0000e400ff067b82 */ /* 0x009e300000000a00 */
[----:B-1--4-:R-:W1:Y:S01]  /*63d0*/  LDC.64 R2, c[0x0][0x388] ;  /* 0x0000e200ff027b82 */ /* 0x012e620000000a00 */
[----:B0-----:R-:W-:-:S05]  /*63e0*/  IMAD.WIDE.U32 R6, R5, 0x4, R6 ;  /* 0x0000000405067825 */ /* 0x001fca00078e0006 */
[----:B------:R-:W1:Y:S01]  /*63f0*/  LDG.E R9, desc[UR12][R6.64] ;  /* 0x0000000c06097981 */ /* 0x000e62000c1e1900 */
[----:B------:R-:W-:Y:S02]  /*6400*/  ISETP.NE.AND P1, PT, R23, 0x1, PT ;  /* 0x000000011700780c */ /* 0x000fe40003f25270 */
[----:B--2---:R-:W-:Y:S01]  /*6410*/  IADD3 R5, PT, PT, R4, -0x1, RZ ;  /* 0xffffffff04057810 */ /* 0x004fe20007ffe0ff */
[----:B-1----:R-:W-:-:S05]  /*6420*/  IMAD.WIDE R8, R9, 0x4, R2 ;  /* 0x0000000409087825 */ /* 0x002fca00078e0202 */
[----:B------:R0:W-:Y:S05]  /*6430*/  STG.E desc[UR12][R8.64], R5 ;  /* 0x0000000508007986 */ /* 0x0001ea000c10190c */
[----:B------:R-:W-:Y:S05]  /*6440*/  @!P1 BRA `(.L_x_70) ;  /* 0x0000000000249947 */ /* 0x000fea0003800000 */
[----:B0-----:R-:W2:Y:S01]  /*6450*/  LDG.E R9, desc[UR12][R6.64+0x4] ;  /* 0x0000040c06097981 */ /* 0x001ea2000c1e1900 */
[----:B------:R-:W-:Y:S02]  /*6460*/  ISETP.NE.AND P1, PT, R23, 0x2, PT ;  /* 0x000000021700780c */ /* 0x000fe40003f25270 */
[----:B------:R-:W-:Y:S01]  /*6470*/  IADD3 R5, PT, PT, R4, -0x2, RZ ;  /* 0xfffffffe04057810 */ /* 0x000fe20007ffe0ff */
[----:B--2---:R-:W-:-:S05]  /*6480*/  IMAD.WIDE R8, R9, 0x4, R2 ;  /* 0x0000000409087825 */ /* 0x004fca00078e0202 */
[----:B------:R0:W-:Y:S05]  /*6490*/  STG.E desc[UR12][R8.64], R5 ;  /* 0x0000000508007986 */ /* 0x0001ea000c10190c */
[----:B------:R-:W2:Y:S01]  /*64a0*/  @P1 LDG.E R13, desc[UR12][R6.64+0x8] ;  /* 0x0000080c060d1981 */ /* 0x000ea2000c1e1900 */
[----:B------:R-:W-:Y:S02]  /*64b0*/  @P1 VIADD R11, R4, 0xfffffffd ;  /* 0xfffffffd040b1836 */ /* 0x000fe40000000000 */
[----:B--2---:R-:W-:-:S05]  /*64c0*/  @P1 IMAD.WIDE R2, R13, 0x4, R2 ;  /* 0x000000040d021825 */ /* 0x004fca00078e0202 */
[----:B------:R0:W-:Y:S02]  /*64d0*/  @P1 STG.E desc[UR12][R2.64], R11 ;  /* 0x0000000b02001986 */ /* 0x0001e4000c10190c */
.L_x_70:
[----:B01-34-:R-:W0:Y:S08]  /*64e0*/  LDC.64 R2, c[0x0][0x380] ;  /* 0x0000e000ff027b82 */ /* 0x01be300000000a00 */
[----:B--2---:R-:W1:Y:S01]  /*64f0*/  LDC.64 R4, c[0x0][0x388] ;  /* 0x0000e200ff047b82 */ /* 0x004e620000000a00 */
        /* <DEDUP_REMOVED lines=10> */
.L_x_74:
        /* <DEDUP_REMOVED lines=11> */
.L_x_73:
[----:B------:R-:W-:Y:S01]  /*6650*/  MOV R21, R17 ;  /* 0x0000001100157202 */ /* 0x000fe20000000f00 */
[----:B------:R-:W-:Y:S06]  /*6660*/  @P1 BRA `(.L_x_5) ;  /* 0x0000002400141947 */ /* 0x000fec0003800000 */
.L_x_62:
[----:B------:R-:W-:-:S13]  /*6670*/  ISETP.LT.OR P0, PT, R12, 0x1, P0 ;  /* 0x000000010c00780c */ /* 0x000fda0000701670 */
[----:B------:R-:W-:Y:S05]  /*6680*/  @P0 BRA `(.L_x_61) ;  /* 0x0000002000e00947 */ /* 0x000fea0003800000 */
[----:B------:R-:W-:Y:S01]  /*6690*/  ISETP.GE.U32.AND P1, PT, R14, 0xf, PT ;  /* 0x0000000f0e00780c */ /* 0x000fe20003f26070 */
[----:B01----:R-:W-:-:S12]  /*66a0*/  IMAD.MOV.U32 R2, RZ, RZ, RZ ;  /* 0x000000ffff027224 */ /* 0x003fd800078e00ff */
[----:B------:R-:W-:Y:S05]  /*66b0*/  @!P1 BRA `(.L_x_75) ;  /* 0x0000000000a49947 */ /* 0x000fea0003800000 */
[----:B------:R-:W-:-:S07]  /*66c0*/  HFMA2 R7, -RZ, RZ, 0, 0 ;  /* 0x00000000ff077431 */ /* 0x000fce00000001ff */
.L_x_76:
        /* <DEDUP_REMOVED lines=40> */
.L_x_75:
        /* <DEDUP_REMOVED lines=26> */
.L_x_78:
        /* <DEDUP_REMOVED lines=17> */
.L_x_79:
        /* <DEDUP_REMOVED lines=15> */
.L_x_77:
[----:B--2-4-:R-:W2:Y:S01]  /*6cf0*/  LDC R4, c[0x0][0x3cc] ;  /* 0x0000f300ff047b82 */ /* 0x014ea20000000800 */
[----:B------:R-:W-:Y:S01]  /*6d00*/  IMAD.MOV.U32 R5, RZ, RZ, RZ ;  /* 0x000000ffff057224 */ /* 0x000fe200078e00ff */
[----:B------:R-:W-:Y:S06]  /*6d10*/  @!P1 BRA `(.L_x_80) ;  /* 0x0000000400209947 */ /* 0x000fec0003800000 */
[----:B------:R-:W-:-:S07]  /*6d20*/  HFMA2 R5, -RZ, RZ, 0, 0 ;  /* 0x00000000ff057431 */ /* 0x000fce00000001ff */
.L_x_81:
        /* <DEDUP_REMOVED lines=71> */
.L_x_80:
        /* <DEDUP_REMOVED lines=40> */
.L_x_83:
        /* <DEDUP_REMOVED lines=24> */
.L_x_84:
        /* <DEDUP_REMOVED lines=19> */
.L_x_82:
        /* <DEDUP_REMOVED lines=8> */
[----:B------:R-:W0:Y:S01]  /*7750*/  LDC.64 R2, c[0x0][0x380] ;  /* 0x0000e000ff027b82 */ /* 0x000e220000000a00 */
[----:B------:R-:W-:Y:S01]  /*7760*/  HFMA2 R11, -RZ, RZ, 0, 0 ;  /* 0x00000000ff0b7431 */ /* 0x000fe200000001ff */
[----:B------:R-:W1:Y:S06]  /*7770*/  LDCU UR5, c[0x0][0x3cc] ;  /* 0x00007980ff0577ac */ /* 0x000e6c0008000800 */
[----:B------:R-:W2:Y:S02]  /*7780*/  LDC.64 R4, c[0x0][0x388] ;  /* 0x0000e200ff047b82 */ /* 0x000ea40000000a00 */
.L_x_87:
[----:B------:R-:W-:-:S05]  /*7790*/  VIADD R11, R11, 0x1 ;  /* 0x000000010b0b7836 */ /* 0x000fca0000000000 */
[----:B-1----:R-:W-:-:S13]  /*77a0*/  ISETP.NE.AND P0, PT, R11, UR5, PT ;  /* 0x000000050b007c0c */ /* 0x002fda000bf05270 */
[----:B------:R-:W-:Y:S05]  /*77b0*/  @!P0 BRA `(.L_x_86) ;  /* 0x0000000000288947 */ /* 0x000fea0003800000 */
[----:B0-----:R-:W-:-:S04]  /*77c0*/  IMAD.WIDE.U32 R6, R11, 0x4, R2 ;  /* 0x000000040b067825 */ /* 0x001fc800078e0002 */
[----:B--2---:R-:W-:Y:S02]  /*77d0*/  IMAD.WIDE.U32 R8, R11, 0x4, R4 ;  /* 0x000000040b087825 */ /* 0x004fe400078e0004 */
[----:B------:R-:W2:Y:S04]  /*77e0*/  LDG.E R6, desc[UR12][R6.64] ;  /* 0x0000000c06067981 */ /* 0x000ea8000c1e1900 */
[----:B------:R-:W2:Y:S02]  /*77f0*/  LDG.E R9, desc[UR12][R8.64] ;  /* 0x0000000c08097981 */ /* 0x000ea4000c1e1900 */
[----:B--2---:R-:W-:-:S04]  /*7800*/  IADD3 R10, PT, PT, R6, -R9, RZ ;  /* 0x80000009060a7210 */ /* 0x004fc80007ffe0ff */
[C---:B------:R-:W-:Y:S02]  /*7810*/  ISETP.NE.AND P3, PT, R10.reuse, RZ, PT ;  /* 0x000000ff0a00720c */ /* 0x040fe40003f65270 */
[----:B------:R-:W-:-:S11]  /*7820*/  ISETP.GT.AND P0, PT, R10, RZ, PT ;  /* 0x000000ff0a00720c */ /* 0x000fd60003f04270 */
[----:B------:R-:W-:Y:S05]  /*7830*/  @!P3 BRA `(.L_x_87) ;  /* 0xfffffffc00d4b947 */ /* 0x000fea000383ffff */
.L_x_85:
[----:B------:R-:W-:Y:S01]  /*7840*/  MOV R21, R17 ;  /* 0x0000001100157202 */ /* 0x000fe20000000f00 */
[----:B------:R-:W-:Y:S06]  /*7850*/  @P0 BRA `(.L_x_5) ;  /* 0x0000001000980947 */ /* 0x000fec0003800000 */
.L_x_86:
[----:B0-----:R-:W-:Y:S01]  /*7860*/  IMAD.MOV.U32 R2, RZ, RZ, RZ ;  /* 0x000000ffff027224 */ /* 0x001fe200078e00ff */
[----:B------:R-:W-:Y:S06]  /*7870*/  @!P1 BRA `(.L_x_88) ;  /* 0x0000000000a49947 */ /* 0x000fec0003800000 */
[----:B------:R-:W-:-:S07]  /*7880*/  HFMA2 R7, -RZ, RZ, 0, 0 ;  /* 0x00000000ff077431 */ /* 0x000fce00000001ff */
.L_x_89:
        /* <DEDUP_REMOVED lines=40> */
.L_x_88:
        /* <DEDUP_REMOVED lines=25> */
.L_x_91:
        /* <DEDUP_REMOVED lines=17> */
.L_x_92:
        /* <DEDUP_REMOVED lines=15> */
.L_x_90:
[----:B--2-4-:R-:W2:Y:S01]  /*7ea0*/  LDC R4, c[0x0][0x3cc] ;  /* 0x0000f300ff047b82 */ /* 0x014ea20000000800 */
[----:B------:R-:W-:Y:S01]  /*7eb0*/  IMAD.MOV.U32 R5, RZ, RZ, RZ ;  /* 0x000000ffff057224 */ /* 0x000fe200078e00ff */
[----:B------:R-:W-:Y:S06]  /*7ec0*/  @!P1 BRA `(.L_x_93) ;  /* 0x0000000400209947 */ /* 0x000fec0003800000 */
[----:B------:R-:W-:-:S07]  /*7ed0*/  HFMA2 R5, -RZ, RZ, 0, 0 ;  /* 0x00000000ff057431 */ /* 0x000fce00000001ff */
.L_x_94:
        /* <DEDUP_REMOVED lines=71> */
.L_x_93:
        /* <DEDUP_REMOVED lines=40> */
.L_x_96:
        /* <DEDUP_REMOVED lines=24> */
.L_x_97:
        /* <DEDUP_REMOVED lines=19> */
.L_x_95:
        /* <DEDUP_REMOVED lines=12> */
.L_x_99:
        /* <DEDUP_REMOVED lines=11> */
.L_x_98:
[----:B------:R-:W-:Y:S01]  /*89f0*/  MOV R21, R17 ;  /* 0x0000001100157202 */ /* 0x000fe20000000f00 */
[----:B------:R-:W-:Y:S06]  /*8a00*/  @P0 BRA `(.L_x_5) ;  /* 0x00000000002c0947 */ /* 0x000fec0003800000 */
.L_x_61:
[----:B01----:R-:W0:Y:S02]  /*8a10*/  LDC.64 R2, c[0x0][0x3b0] ;  /* 0x0000ec00ff027b82 */ /* 0x003e240000000a00 */
[----:B0-----:R-:W3:Y:S01]  /*8a20*/  LDG.E.64 R6, desc[UR12][R2.64] ;  /* 0x0000000c02067981 */ /* 0x001ee2000c1e1b00 */
[----:B------:R-:W-:Y:S01]  /*8a30*/  UIADD3 UR16, UP0, UPT, UR16, 0x1, URZ ;  /* 0x0000000110107890 */ /* 0x000fe2000ff1e0ff */
[----:B------:R-:W-:-:S03]  /*8a40*/  MOV R21, R17 ;  /* 0x0000001100157202 */ /* 0x000fc60000000f00 */
[----:B------:R-:W-:Y:S02]  /*8a50*/  UIADD3.X UR17, UPT, UPT, URZ, UR17, URZ, UP0, !UPT ;  /* 0x00000011ff117290 */ /* 0x000fe400087fe4ff */
[----:B--2---:R-:W-:-:S04]  /*8a60*/  IMAD.U32 R4, RZ, RZ, UR16 ;  /* 0x00000010ff047e24 */ /* 0x004fc8000f8e00ff */
[----:B------:R-:W-:-:S05]  /*8a70*/  MOV R5, UR17 ;  /* 0x0000001100057c02 */ /* 0x000fca0008000f00 */
[----:B------:R1:W-:Y:S01]  /*8a80*/  STG.E.64 desc[UR12][R2.64+0x8], R4 ;  /* 0x0000080402007986 */ /* 0x0003e2000c101b0c */
[----:B---3--:R-:W-:-:S04]  /*8a90*/  IADD3 R6, P0, PT, R6, UR14, RZ ;  /* 0x0000000e06067c10 */ /* 0x008fc8000ff1e0ff */
[----:B------:R-:W-:-:S05]  /*8aa0*/  IADD3.X R7, PT, PT, R7, UR4, RZ, P0, !PT ;  /* 0x0000000407077c10 */ /* 0x000fca00087fe4ff */
[----:B------:R1:W-:Y:S04]  /*8ab0*/  STG.E.64 desc[UR12][R2.64], R6 ;  /* 0x0000000602007986 */ /* 0x0003e8000c101b0c */
.L_x_5:
[----:B------:R-:W-:-:S13]  /*8ac0*/  ISETP.GT.AND P0, PT, R21, -0x1, PT ;  /* 0xffffffff1500780c */ /* 0x000fda0003f04270 */
[----:B------:R-:W-:Y:S05]  /*8ad0*/  @P0 BRA `(.L_x_100) ;  /* 0xffffff7400980947 */ /* 0x000fea000383ffff */
[----:B------:R-:W-:Y:S05]  /*8ae0*/  EXIT ;  /* 0x000000000000794d */ /* 0x000fea0003800000 */
.L_x_101:
[----:B------:R-:W-:-:S00]  /*8af0*/  BRA `(.L_x_101) ;  /* 0xfffffffc00fc7947 */ /* 0x000fc0000383ffff */
[----:B------:R-:W-:-:S00]  /*8b00*/  NOP ;  /* 0x0000000000007918 */ /* 0x000fc00000000000 */
[----:B------:R-:W-:-:S00]  /*8b10*/  NOP ;  /* 0x0000000000007918 */ /* 0x000fc00000000000 */
[----:B------:R-:W-:-:S00]  /*8b20*/  NOP ;  /* 0x0000000000007918 */ /* 0x000fc00000000000 */
[----:B------:R-:W-:-:S00]  /*8b30*/  NOP ;  /* 0x0000000000007918 */ /* 0x000fc00000000000 */
[----:B------:R-:W-:-:S00]  /*8b40*/  NOP ;  /* 0x0000000000007918 */ /* 0x000fc00000000000 */
[----:B------:R-:W-:-:S00]  /*8b50*/  NOP ;  /* 0x0000000000007918 */ /* 0x000fc00000000000 */
[----:B------:R-:W-:-:S00]  /*8b60*/  NOP ;  /* 0x0000000000007918 */ /* 0x000fc00000000000 */
[----:B------:R-:W-:-:S00]  /*8b70*/  NOP ;  /* 0x0000000000007918 */ /* 0x000fc00000000000 */
.L_x_111:


//--------------------- .text._Z16sgpu_cuda_kerneliiPjS_S_S_i --------------------------
	.section	.text._Z16sgpu_cuda_kerneliiPjS_S_S_i,"ax",@progbits
	.align	128
        .global         _Z16sgpu_cuda_kerneliiPjS_S_S_i
        .type           _Z16sgpu_cuda_kerneliiPjS_S_S_i,@function
        .size           _Z16sgpu_cuda_kerneliiPjS_S_S_i,(.L_x_112 - _Z16sgpu_cuda_kerneliiPjS_S_S_i)
        .other          _Z16sgpu_cuda_kerneliiPjS_S_S_i,@"STO_CUDA_ENTRY STV_DEFAULT"
_Z16sgpu_cuda_kerneliiPjS_S_S_i:
.text._Z16sgpu_cuda_kerneliiPjS_S_S_i:
[----:B------:R-:W-:Y:S01]  /*0000*/  LDC R1, c[0x0][0x37c] ;  /* 0x0000df00ff017b82 */ /* 0x000fe20000000800 */
[----:B------:R-:W0:Y:S01]  /*0010*/  S2R R3, SR_TID.X ;  /* 0x0000000000037919 */ /* 0x000e220000002100 */
[----:B------:R-:W0:Y:S01]  /*0020*/  LDCU UR5, c[0x0][0x360] ;  /* 0x00006c00ff0577ac */ /* 0x000e220008000800 */
[----:B------:R-:W-:Y:S01]  /*0030*/  MOV R4, 0x400 ;  /* 0x0000040000047802 */ /* 0x000fe20000000f00 */
[----:B------:R-:W-:Y:S01]  /*0040*/  BSSY.RECONVERGENT B0, `(.L_x_102) ;  /* 0x0000058000007945 */ /* 0x000fe20003800200 */
[----:B------:R-:W0:Y:S01]  /*0050*/  S2R R0, SR_CTAID.X ;  /* 0x0000000000007919 */ /* 0x000e220000002500 */
[----:B------:R-:W1:Y:S02]  /*0060*/  LDCU UR8, c[0x0][0x3a8] ;  /* 0x00007500ff0877ac */ /* 0x000e640008000800 */
[----:B------:R-:W-:Y:S01]  /*0070*/  VIADD R2, R4, 0x3c00 ;  /* 0x00003c0004027836 */ /* 0x000fe20000000000 */
[----:B------:R-:W2:Y:S01]  /*0080*/  S2R R17, SR_CgaCtaId ;  /* 0x0000000000117919 */ /* 0x000ea20000008800 */
[----:B------:R-:W3:Y:S01]  /*0090*/  LDCU UR4, c[0x0][0x380] ;  /* 0x00007000ff0477ac */ /* 0x000ee20008000800 */
[----:B------:R-:W4:Y:S01]  /*00a0*/  LDCU.64 UR6, c[0x0][0x358] ;  /* 0x00006b00ff0677ac */ /* 0x000f220008000a00 */
[----:B------:R-:W0:Y:S02]  /*00b0*/  LDCU UR9, c[0x0][0x384] ;  /* 0x00007080ff0977ac */ /* 0x000e240008000800 */
[----:B0-----:R-:W-:Y:S01]  /*00c0*/  IMAD R5, R0, UR5, R3 ;  /* 0x0000000500057c24 */ /* 0x001fe2000f8e0203 */
[----:B------:R-:W-:-:S02]  /*00d0*/  UMOV UR5, 0xffffffff ;  /* 0xffffffff00057882 */ /* 0x000fc40000000000 */
[----:B---3--:R-:W-:Y:S01]  /*00e0*/  USHF.L.U32 UR4, UR5, UR4, URZ ;  /* 0x0000000405047299 */ /* 0x008fe200080006ff */
[----:B--2---:R-:W-:Y:S02]  /*00f0*/  LEA R2, R17, R2, 0x18 ;  /* 0x0000000211027211 */ /* 0x004fe400078ec0ff */
[----:B-1----:R-:W-:-:S03]  /*0100*/  ISETP.GE.AND P0, PT, R5, UR8, PT ;  /* 0x0000000805007c0c */ /* 0x002fc6000bf06270 */
[----:B------:R-:W-:-:S10]  /*0110*/  IMAD R2, R3, 0x4, R2 ;  /* 0x0000000403027824 */ /* 0x000fd400078e0202 */
[----:B----4-:R-:W-:Y:S05]  /*0120*/  @P0 BRA `(.L_x_103) ;  /* 0x0000000400200947 */ /* 0x010fea0003800000 */
[----:B------:R-:W0:Y:S08]  /*0130*/  LDC.64 R8, c[0x0][0x390] ;  /* 0x0000e400ff087b82 */ /* 0x000e300000000a00 */
[----:B------:R-:W1:Y:S08]  /*0140*/  LDC.64 R10, c[0x0][0x398] ;  /* 0x0000e600ff0a7b82 */ /* 0x000e700000000a00 */
[----:B------:R-:W2:Y:S01]  /*0150*/  LDC.64 R6, c[0x0][0x388] ;  /* 0x0000e200ff067b82 */ /* 0x000ea20000000a00 */
[----:B0-----:R-:W-:-:S06]  /*0160*/  IMAD.WIDE R8, R5, 0x4, R8 ;  /* 0x0000000405087825 */ /* 0x001fcc00078e0208 */
[----:B------:R-:W3:Y:S01]  /*0170*/  LDG.E R8, desc[UR6][R8.64] ;  /* 0x0000000608087981 */ /* 0x000ee2000c1e1900 */
[----:B-1----:R-:W-:-:S06]  /*0180*/  IMAD.WIDE R10, R5, 0x4, R10 ;  /* 0x00000004050a7825 */ /* 0x002fcc00078e020a */
[----:B------:R-:W3:Y:S01]  /*0190*/  LDG.E R11, desc[UR6][R10.64] ;  /* 0x000000060a0b7981 */ /* 0x000ee2000c1e1900 */
[----:B--2---:R-:W-:-:S05]  /*01a0*/  IMAD.WIDE R6, R5, 0x4, R6 ;  /* 0x0000000405067825 */ /* 0x004fca00078e0206 */
[----:B------:R0:W3:Y:S01]  /*01b0*/  LDG.E R13, desc[UR6][R6.64] ;  /* 0x00000006060d7981 */ /* 0x0000e2000c1e1900 */
[C---:B------:R-:W-:Y:S02]  /*01c0*/  VIADD R5, R4.reuse, 0xf00 ;  /* 0x00000f0004057836 */ /* 0x040fe40000000000 */
[C---:B------:R-:W-:Y:S02]  /*01d0*/  VIADD R14, R4.reuse, 0x1e00 ;  /* 0x00001e00040e7836 */ /* 0x040fe40000000000 */
[----:B------:R-:W-:Y:S01]  /*01e0*/  VIADD R15, R4, 0x2d00 ;  /* 0x00002d00040f7836 */ /* 0x000fe20000000000 */
[C---:B------:R-:W-:Y:S02]  /*01f0*/  LEA R4, R17.reuse, R4, 0x18 ;  /* 0x0000000411047211 */ /* 0x040fe400078ec0ff */
[C---:B------:R-:W-:Y:S02]  /*0200*/  LEA R12, R17.reuse, R5, 0x18 ;  /* 0x00000005110c7211 */ /* 0x040fe400078ec0ff */
[----:B------:R-:W-:-:S02]  /*0210*/  LEA R14, R17, R14, 0x18 ;  /* 0x0000000e110e7211 */ /* 0x000fc400078ec0ff */
[----:B------:R-:W-:Y:S01]  /*0220*/  LEA R16, R17, R15, 0x18 ;  /* 0x0000000f11107211 */ /* 0x000fe200078ec0ff */
[C---:B------:R-:W-:Y:S02]  /*0230*/  IMAD R4, R3.reuse, 0x28, R4 ;  /* 0x0000002803047824 */ /* 0x040fe400078e0204 */
[C---:B------:R-:W-:Y:S02]  /*0240*/  IMAD R5, R3.reuse, 0x28, R12 ;  /* 0x0000002803057824 */ /* 0x040fe400078e020c */
[C---:B0-----:R-:W-:Y:S02]  /*0250*/  IMAD R6, R3.reuse, 0x28, R14 ;  /* 0x0000002803067824 */ /* 0x041fe400078e020e */
[----:B------:R-:W-:Y:S02]  /*0260*/  IMAD R7, R3, 0x28, R16 ;  /* 0x0000002803077824 */ /* 0x000fe400078e0210 */
[----:B------:R-:W-:Y:S01]  /*0270*/  HFMA2 R12, -RZ, RZ, 0, 0 ;  /* 0x00000000ff0c7431 */ /* 0x000fe200000001ff */
[----:B------:R-:W-:Y:S01]  /*0280*/  BSSY.RECONVERGENT B1, `(.L_x_104) ;  /* 0x0000030000017945 */ /* 0x000fe20003800200 */
[----:B------:R-:W-:Y:S01]  /*0290*/  IMAD.MOV.U32 R9, RZ, RZ, RZ ;  /* 0x000000ffff097224 */ /* 0x000fe200078e00ff */
[----:B---3--:R-:W-:Y:S01]  /*02a0*/  LOP3.LUT R10, R11, R8, R13, 0xfe, !PT ;  /* 0x000000080b0a7212 */ /* 0x008fe200078efe0d */
[----:B------:R0:W-:Y:S04]  /*02b0*/  STS [R4], R13 ;  /* 0x0000000d04007388 */ /* 0x0001e80000000800 */
[----:B------:R0:W-:Y:S04]  /*02c0*/  STS [R5], R8 ;  /* 0x0000000805007388 */ /* 0x0001e80000000800 */
[----:B------:R0:W-:Y:S04]  /*02d0*/  STS [R6], R11 ;  /* 0x0000000b06007388 */ /* 0x0001e80000000800 */
[----:B------:R0:W-:Y:S02]  /*02e0*/  STS [R7], R10 ;  /* 0x0000000a07007388 */ /* 0x0001e40000000800 */
.L_x_108:
[----:B0-----:R-:W-:Y:S01]  /*02f0*/  IMAD R17, R12, 0x4, R7 ;  /* 0x000000040c117824 */ /* 0x001fe200078e0207 */
[----:B------:R-:W-:Y:S01]  /*0300*/  BSSY.RECONVERGENT B2, `(.L_x_105) ;  /* 0x0000025000027945 */ /* 0x000fe20003800200 */
[----:B------:R-:W-:-:S03]  /*0310*/  IMAD.MOV.U32 R15, RZ, RZ, R12 ;  /* 0x000000ffff0f7224 */ /* 0x000fc600078e000c */
[----:B0-----:R-:W0:Y:S02]  /*0320*/  LDS R11, [R17] ;  /* 0x00000000110b7984 */ /* 0x001e240000000800 */
[----:B0-----:R-:W-:-:S04]  /*0330*/  LOP3.LUT R8, R11, UR4, RZ, 0xfc, !PT ;  /* 0x000000040b087c12 */ /* 0x001fc8000f8efcff */
[----:B------:R-:W-:-:S13]  /*0340*/  ISETP.NE.AND P0, PT, R8, -0x1, PT ;  /* 0xffffffff0800780c */ /* 0x000fda0003f05270 */
[----:B------:R-:W-:Y:S01]  /*0350*/  @!P0 VIADD R12, R12, 0xffffffff ;  /* 0xffffffff0c0c8836 */ /* 0x000fe20000000000 */
[----:B------:R-:W-:Y:S06]  /*0360*/  @!P0 BRA `(.L_x_106) ;  /* 0x0000000000788947 */ /* 0x000fec0003800000 */
[----:B------:R-:W-:-:S04]  /*0370*/  IADD3 R8, PT, PT, R11, 0x1, RZ ;  /* 0x000000010b087810 */ /* 0x000fc80007ffe0ff */
[CC--:B------:R-:W-:Y:S02]  /*0380*/  LOP3.LUT R10, R8.reuse, R11.reuse, RZ, 0xfc, !PT ;  /* 0x0000000b080a7212 */ /* 0x0c0fe400078efcff */
[----:B------:R-:W-:-:S03]  /*0390*/  LOP3.LUT R19, R8, R11, RZ, 0x30, !PT ;  /* 0x0000000b08137212 */ /* 0x000fc600078e30ff */
[----:B------:R0:W-:Y:S01]  /*03a0*/  STS [R17], R10 ;  /* 0x0000000a11007388 */ /* 0x0001e20000000800 */
[----:B------:R-:W-:-:S13]  /*03b0*/  LOP3.LUT P0, RZ, R19, UR4, RZ, 0x30, !PT ;  /* 0x0000000413ff7c12 */ /* 0x000fda000f8030ff */
[----:B0-----:R-:W-:Y:S05]  /*03c0*/  @!P0 BRA `(.L_x_107) ;  /* 0x00000000005c8947 */ /* 0x001fea0003800000 */
[----:B------:R-:W-:-:S05]  /*03d0*/  VIADD R18, R15, 0x1 ;  /* 0x000000010f127836 */ /* 0x000fca0000000000 */
[----:B------:R-:W-:-:S13]  /*03e0*/  ISETP.NE.AND P0, PT, R18, UR9, PT ;  /* 0x0000000912007c0c */ /* 0x000fda000bf05270 */
[----:B------:R-:W-:Y:S02]  /*03f0*/  @!P0 VIADD R9, R9, 0x1 ;  /* 0x0000000109098836 */ /* 0x000fe40000000000 */
[----:B------:R-:W-:Y:S01]  /*0400*/  @!P0 VIADD R12, R15, 0xffffffff ;  /* 0xffffffff0f0c8836 */ /* 0x000fe20000000000 */
[----:B------:R-:W-:Y:S06]  /*0410*/  @!P0 BRA `(.L_x_106) ;  /* 0x00000000004c8947 */ /* 0x000fec0003800000 */
[C---:B------:R-:W-:Y:S02]  /*0420*/  IMAD R8, R15.reuse, 0x4, R4 ;  /* 0x000000040f087824 */ /* 0x040fe400078e0204 */
[----:B------:R-:W-:-:S03]  /*0430*/  IMAD R14, R15, 0x4, R6 ;  /* 0x000000040f0e7824 */ /* 0x000fc600078e0206 */
[----:B------:R-:W0:Y:S02]  /*0440*/  LDS R10, [R8] ;  /* 0x00000000080a7984 */ /* 0x000e240000000800 */
[----:B0-----:R-:W-:Y:S02]  /*0450*/  LOP3.LUT R11, R10, R19, RZ, 0xfc, !PT ;  /* 0x000000130a0b7212 */ /* 0x001fe400078efcff */
[----:B------:R-:W-:-:S03]  /*0460*/  LEA R10, R15, R5, 0x2 ;  /* 0x000000050f0a7211 */ /* 0x000fc600078e10ff */
[----:B------:R-:W-:Y:S04]  /*0470*/  STS [R8+0x4], R11 ;  /* 0x0000040b08007388 */ /* 0x000fe80000000800 */
[----:B------:R-:W0:Y:S02]  /*0480*/  LDS R12, [R10] ;  /* 0x000000000a0c7984 */ /* 0x000e240000000800 */
[----:B0-----:R-:W-:-:S05]  /*0490*/  LOP3.LUT R12, R12, R19, RZ, 0xfc, !PT ;  /* 0x000000130c0c7212 */ /* 0x001fca00078efcff */
[----:B------:R-:W-:-:S05]  /*04a0*/  IMAD.SHL.U32 R13, R12, 0x2, RZ ;  /* 0x000000020c0d7824 */ /* 0x000fca00078e00ff */
[----:B------:R-:W-:Y:S04]  /*04b0*/  STS [R10+0x4], R13 ;  /* 0x0000040d0a007388 */ /* 0x000fe80000000800 */
[----:B------:R-:W0:Y:S02]  /*04c0*/  LDS R12, [R14] ;  /* 0x000000000e0c7984 */ /* 0x000e240000000800 */
[----:B0-----:R-:W-:-:S04]  /*04d0*/  LOP3.LUT R12, R12, R19, RZ, 0xfc, !PT ;  /* 0x000000130c0c7212 */ /* 0x001fc800078efcff */
[----:B------:R-:W-:Y:S01]  /*04e0*/  SHF.R.U32.HI R16, RZ, 0x1, R12 ;  /* 0x00000001ff107819 */ /* 0x000fe2000001160c */
[----:B------:R-:W-:-:S03]  /*04f0*/  IMAD.MOV.U32 R12, RZ, RZ, R18 ;  /* 0x000000ffff0c7224 */ /* 0x000fc600078e0012 */
[----:B------:R-:W-:Y:S01]  /*0500*/  LOP3.LUT R15, R16, R11, R13, 0xfe, !PT ;  /* 0x0000000b100f7212 */ /* 0x000fe200078efe0d */
[----:B------:R0:W-:Y:S04]  /*0510*/  STS [R14+0x4], R16 ;  /* 0x000004100e007388 */ /* 0x0001e80000000800 */
[----:B------:R0:W-:Y:S01]  /*0520*/  STS [R17+0x4], R15 ;  /* 0x0000040f11007388 */ /* 0x0001e20000000800 */
[----:B------:R-:W-:Y:S05]  /*0530*/  BRA `(.L_x_106) ;  /* 0x0000000000047947 */ /* 0x000fea0003800000 */
.L_x_107:
[----:B------:R-:W-:-:S07]  /*0540*/  VIADD R12, R15, 0xffffffff ;  /* 0xffffffff0f0c7836 */ /* 0x000fce0000000000 */
.L_x_106:
[----:B------:R-:W-:Y:S05]  /*0550*/  BSYNC.RECONVERGENT B2 ;  /* 0x0000000000027941 */ /* 0x000fea0003800200 */
.L_x_105:
[----:B------:R-:W-:-:S13]  /*0560*/  ISETP.GT.AND P0, PT, R12, -0x1, PT ;  /* 0xffffffff0c00780c */ /* 0x000fda0003f04270 */
[----:B------:R-:W-:Y:S05]  /*0570*/  @P0 BRA `(.L_x_108) ;  /* 0xfffffffc005c0947 */ /* 0x000fea000383ffff */
[----:B------:R-:W-:Y:S05]  /*0580*/  BSYNC.RECONVERGENT B1 ;  /* 0x0000000000017941 */ /* 0x000fea0003800200 */
.L_x_104:
[----:B------:R1:W-:Y:S01]  /*0590*/  STS [R2], R9 ;  /* 0x0000000902007388 */ /* 0x0003e20000000800 */
[----:B------:R-:W-:Y:S05]  /*05a0*/  BRA `(.L_x_109) ;  /* 0x0000000000047947 */ /* 0x000fea0003800000 */
.L_x_103:
[----:B------:R0:W-:Y:S02]  /*05b0*/  STS [R2], RZ ;  /* 0x000000ff02007388 */ /* 0x0001e40000000800 */
.L_x_109:
[----:B------:R-:W-:Y:S05]  /*05c0*/  BSYNC.RECONVERGENT B0 ;  /* 0x0000000000007941 */ /* 0x000fea0003800200 */
.L_x_102:
[----:B------:R-:W-:Y:S01]  /*05d0*/  BAR.SYNC.DEFER_BLOCKING 0x0 ;  /* 0x0000000000007b1d */ /* 0x000fe20000010000 */
[C---:B------:R-:W-:Y:S02]  /*05e0*/  LOP3.LUT P0, RZ, R3.reuse, 0x3e0, RZ, 0xc0, !PT ;  /* 0x000003e003ff7812 */ /* 0x040fe4000780c0ff */
[C---:B------:R-:W-:Y:S02]  /*05f0*/  ISETP.GT.U32.AND P1, PT, R3.reuse, 0x1f, PT ;  /* 0x0000001f0300780c */ /* 0x040fe40003f24070 */
[----:B------:R-:W-:-:S13]  /*0600*/  ISETP.NE.AND P2, PT, R3, RZ, PT ;  /* 0x000000ff0300720c */ /* 0x000fda0003f45270 */
[----:B------:R-:W2:Y:S01]  /*0610*/  @!P2 S2R R6, SR_CgaCtaId ;  /* 0x000000000006a919 */ /* 0x000ea20000008800 */
[----:B------:R-:W-:Y:S04]  /*0620*/  @!P0 LDS R4, [R2+0x100] ;  /* 0x0001000002048984 */ /* 0x000fe80000000800 */
[----:B------:R-:W3:Y:S02]  /*0630*/  @!P0 LDS R5, [R2] ;  /* 0x0000000002058984 */ /* 0x000ee40000000800 */
[----:B---3--:R-:W-:-:S05]  /*0640*/  @!P0 IADD3 R5, PT, PT, R4, R5, RZ ;  /* 0x0000000504058210 */ /* 0x008fca0007ffe0ff */
[----:B------:R-:W-:Y:S01]  /*0650*/  @!P0 STS [R2], R5 ;  /* 0x0000000502008388 */ /* 0x000fe20000000800 */
[----:B------:R-:W-:Y:S01]  /*0660*/  BAR.SYNC.DEFER_BLOCKING 0x0 ;  /* 0x0000000000007b1d */ /* 0x000fe20000010000 */
[----:B------:R-:W-:-:S05]  /*0670*/  ISETP.GT.U32.AND P0, PT, R3, 0xf, PT ;  /* 0x0000000f0300780c */ /* 0x000fca0003f04070 */
[----:B------:R-:W-:Y:S04]  /*0680*/  @!P1 LDS R4, [R2+0x80] ;  /* 0x0000800002049984 */ /* 0x000fe80000000800 */
[----:B------:R-:W3:Y:S02]  /*0690*/  @!P1 LDS R7, [R2] ;  /* 0x0000000002079984 */ /* 0x000ee40000000800 */
[----:B---3--:R-:W-:-:S05]  /*06a0*/  @!P1 IMAD.IADD R7, R4, 0x1, R7 ;  /* 0x0000000104079824 */ /* 0x008fca00078e0207 */
[----:B------:R-:W-:Y:S01]  /*06b0*/  @!P1 STS [R2], R7 ;  /* 0x0000000702009388 */ /* 0x000fe20000000800 */
[----:B------:R-:W-:Y:S01]  /*06c0*/  BAR.SYNC.DEFER_BLOCKING 0x0 ;  /* 0x0000000000007b1d */ /* 0x000fe20000010000 */
[----:B------:R-:W-:-:S05]  /*06d0*/  ISETP.GT.U32.AND P1, PT, R3, 0x7, PT ;  /* 0x000000070300780c */ /* 0x000fca0003f24070 */
[----:B------:R-:W-:Y:S04]  /*06e0*/  @!P0 LDS R4, [R2+0x40] ;  /* 0x0000400002048984 */ /* 0x000fe80000000800 */
[----:B-1----:R-:W1:Y:S02]  /*06f0*/  @!P0 LDS R9, [R2] ;  /* 0x0000000002098984 */ /* 0x002e640000000800 */
[----:B-1----:R-:W-:-:S05]  /*0700*/  @!P0 IMAD.IADD R9, R4, 0x1, R9 ;  /* 0x0000000104098824 */ /* 0x002fca00078e0209 */
[----:B------:R-:W-:Y:S01]  /*0710*/  @!P0 STS [R2], R9 ;  /* 0x0000000902008388 */ /* 0x000fe20000000800 */
[----:B------:R-:W-:Y:S01]  /*0720*/  BAR.SYNC.DEFER_BLOCKING 0x0 ;  /* 0x0000000000007b1d */ /* 0x000fe20000010000 */
[----:B------:R-:W-:-:S05]  /*0730*/  ISETP.GT.U32.AND P0, PT, R3, 0x3, PT ;  /* 0x000000030300780c */ /* 0x000fca0003f04070 */
[----:B------:R-:W-:Y:S04]  /*0740*/  @!P1 LDS R4, [R2+0x20] ;  /* 0x0000200002049984 */ /* 0x000fe80000000800 */
[----:B------:R-:W1:Y:S02]  /*0750*/  @!P1 LDS R5, [R2] ;  /* 0x0000000002059984 */ /* 0x000e640000000800 */
[----:B-1----:R-:W-:-:S05]  /*0760*/  @!P1 IMAD.IADD R5, R4, 0x1, R5 ;  /* 0x0000000104059824 */ /* 0x002fca00078e0205 */
[----:B------:R1:W-:Y:S01]  /*0770*/  @!P1 STS [R2], R5 ;  /* 0x0000000502009388 */ /* 0x0003e20000000800 */
[----:B------:R-:W-:Y:S01]  /*0780*/  BAR.SYNC.DEFER_BLOCKING 0x0 ;  /* 0x0000000000007b1d */ /* 0x000fe20000010000 */
[----:B------:R-:W-:Y:S02]  /*0790*/  ISETP.GT.U32.AND P1, PT, R3, 0x1, PT ;  /* 0x000000010300780c */ /* 0x000fe40003f24070 */
[----:B-1----:R-:W-:-:S04]  /*07a0*/  @!P2 MOV R5, 0x400 ;  /* 0x000004000005a802 */ /* 0x002fc80000000f00 */
[----:B--2---:R-:W-:Y:S01]  /*07b0*/  @!P2 LEA R9, R6, R5, 0x18 ;  /* 0x000000050609a211 */ /* 0x004fe200078ec0ff */
[----:B------:R-:W-:Y:S04]  /*07c0*/  @!P0 LDS R4, [R2+0x10] ;  /* 0x0000100002048984 */ /* 0x000fe80000000800 */
[----:B------:R-:W1:Y:S02]  /*07d0*/  @!P0 LDS R7, [R2] ;  /* 0x0000000002078984 */ /* 0x000e640000000800 */
[----:B-1----:R-:W-:-:S05]  /*07e0*/  @!P0 IADD3 R7, PT, PT, R4, R7, RZ ;  /* 0x0000000704078210 */ /* 0x002fca0007ffe0ff */
[----:B------:R-:W-:Y:S01]  /*07f0*/  @!P0 STS [R2], R7 ;  /* 0x0000000702008388 */ /* 0x000fe20000000800 */
[----:B------:R-:W-:Y:S06]  /*0800*/  BAR.SYNC.DEFER_BLOCKING 0x0 ;  /* 0x0000000000007b1d */ /* 0x000fec0000010000 */
[----:B------:R-:W-:Y:S04]  /*0810*/  @!P1 LDS R3, [R2+0x8] ;  /* 0x0000080002039984 */ /* 0x000fe80000000800 */
[----:B------:R-:W1:Y:S02]  /*0820*/  @!P1 LDS R4, [R2] ;  /* 0x0000000002049984 */ /* 0x000e640000000800 */
[----:B-1----:R-:W-:-:S05]  /*0830*/  @!P1 IMAD.IADD R3, R3, 0x1, R4 ;  /* 0x0000000103039824 */ /* 0x002fca00078e0204 */
[----:B------:R-:W-:Y:S01]  /*0840*/  @!P1 STS [R2], R3 ;  /* 0x0000000302009388 */ /* 0x000fe20000000800 */
[----:B------:R-:W-:Y:S06]  /*0850*/  BAR.SYNC.DEFER_BLOCKING 0x0 ;  /* 0x0000000000007b1d */ /* 0x000fec0000010000 */
[----:B------:R-:W1:Y:S02]  /*0860*/  @!P2 LDS.64 R4, [R9+0x3c00] ;  /* 0x003c00000904a984 */ /* 0x000e640000000a00 */
[----:B-1----:R-:W-:-:S05]  /*0870*/  @!P2 IMAD.IADD R4, R5, 0x1, R4 ;  /* 0x000000010504a824 */ /* 0x002fca00078e0204 */
[----:B------:R1:W-:Y:S01]  /*0880*/  @!P2 STS [R9+0x3c00], R4 ;  /* 0x003c00040900a388 */ /* 0x0003e20000000800 */
[----:B------:R-:W-:Y:S06]  /*0890*/  BAR.SYNC.DEFER_BLOCKING 0x0 ;  /* 0x0000000000007b1d */ /* 0x000fec0000010000 */
[----:B------:R-:W-:Y:S05]  /*08a0*/  @P2 EXIT ;  /* 0x000000000000294d */ /* 0x000fea0003800000 */
[----:B------:R-:W2:Y:S01]  /*08b0*/  S2UR UR5, SR_CgaCtaId ;  /* 0x00000000000579c3 */ /* 0x000ea20000008800 */
[----:B------:R-:W-:-:S07]  /*08c0*/  UMOV UR4, 0x400 ;  /* 0x0000040000047882 */ /* 0x000fce0000000000 */
[----:B0-----:R-:W0:Y:S01]  /*08d0*/  LDC.64 R2, c[0x0][0x3a0] ;  /* 0x0000e800ff027b82 */ /* 0x001e220000000a00 */
[----:B--2---:R-:W-:Y:S01]  /*08e0*/  ULEA UR4, UR5, UR4, 0x18 ;  /* 0x0000000405047291 */ /* 0x004fe2000f8ec0ff */
[----:B0-----:R-:W-:-:S08]  /*08f0*/  IMAD.WIDE.U32 R2, R0, 0x4, R2 ;  /* 0x0000000400027825 */ /* 0x001fd000078e0002 */
[----:B------:R-:W0:Y:S04]  /*0900*/  LDS R5, [UR4+0x3c00] ;  /* 0x003c0004ff057984 */ /* 0x000e280008000800 */
[----:B0-----:R-:W-:Y:S01]  /*0910*/  STG.E desc[UR6][R2.64], R5 ;  /* 0x0000000502007986 */ /* 0x001fe2000c101906 */
[----:B------:R-:W-:Y:S05]  /*0920*/  EXIT ;  /* 0x000000000000794d */ /* 0x000fea0003800000 */
.L_x_110:
        /* <DEDUP_REMOVED lines=13> */
.L_x_112:


//--------------------- .nv.shared.reserved.0     --------------------------
	.section	.nv.shared.reserved.0,"aw",@nobits
	.weak		__nv_reservedSMEM_offset_0_alias
	.size		__nv_reservedSMEM_offset_0_alias, 0, 64
	.other		__nv_reservedSMEM_offset_0_alias,@"STO_CUDA_RESERVED_SHARED STV_DEFAULT"
__nv_reservedSMEM_offset_0_alias:
	.zero		0
	.zero		64


//--------------------- .nv.shared._Z16sgpu_cuda_kerneliiPjS_S_S_i --------------------------
	.section	.nv.shared._Z16sgpu_cuda_kerneliiPjS_S_S_i,"aw",@nobits
	.sectionflags	@""
	.align	4
.nv.shared._Z16sgpu_cuda_kerneliiPjS_S_S_i:
	.zero		16768


//--------------------- .nv.constant0._Z11nqueen_cudaPiS_S_S_S_S_Plllii --------------------------
	.section	.nv.constant0._Z11nqueen_cudaPiS_S_S_S_S_Plllii,"a",@progbits
	.sectionflags	@""
	.align	4
.nv.constant0._Z11nqueen_cudaPiS_S_S_S_S_Plllii:
	.zero		976


//--------------------- .nv.constant0._Z16sgpu_cuda_kerneliiPjS_S_S_i --------------------------
	.section	.nv.constant0._Z16sgpu_cuda_kerneliiPjS_S_S_i,"a",@progbits
	.sectionflags	@""
	.align	4
.nv.constant0._Z16sgpu_cuda_kerneliiPjS_S_S_i:
	.zero		940


//--------------------- SYMBOLS --------------------------

	.type		.nv.reservedSmem.offset0,@object
	.size		.nv.reservedSmem.offset0,0x4
	.type		.nv.reservedSmem.cap,@object
	.size		.nv.reservedSmem.cap,0x4
